	.target	sm_90a

	.elftype	@"ET_EXEC"


//--------------------- .note.nv.tkinfo           --------------------------
	.section	.note.nv.tkinfo,"",@"SHT_NOTE"
	.sectionflags	@"SHF_NOTE_NV_TKINFO"
	.tkinfo
        /*0018*/ 	.word	0x00000002
        /*0030*/ 	.string	""
        /*0030*/ 	.string	"ptxas"
        /*0030*/ 	.string	"Cuda compilation tools, release 13.0, V13.0.88"
        /*0030*/ 	.string	"Build cuda_13.0.r13.0/compiler.36424714_0"
        /*0030*/ 	.string	"-arch sm_90a -m 64 "



//--------------------- .note.nv.cuinfo           --------------------------
	.section	.note.nv.cuinfo,"",@"SHT_NOTE"
	.sectionflags	@"SHF_NOTE_NV_CUINFO"
        /*0018*/ 	.short	0x0002
        /*001a*/ 	.short	0x005a
        /*001c*/ 	.short	0x0082
	.zero		2


//--------------------- .nv.info                  --------------------------
	.section	.nv.info,"",@"SHT_CUDA_INFO"
	.align	4


	//----- nvinfo : EIATTR_REGCOUNT
	.align		4
        /*0000*/ 	.byte	0x04, 0x2f
        /*0002*/ 	.short	(.L_15 - .L_14)
	.align		4
.L_14:
        /*0004*/ 	.word	index@(_ZN7cutlass13device_kernelINS_4gemm6kernel13GemmUniversalIN4cute5tupleIJiiiiEEENS1_10collective13CollectiveMmaINS1_34MainloopSm90TmaGmmaWarpSpecializedILi2ENS5_IJNS4_1CILi1EEENSA_ILi8EEESB_EEENS1_35KernelTmaWarpSpecializedCooperativeEEENS5_IJNSA_ILi256EEENSA_ILi128EEENSA_ILi64EEEEEEfNS5_IJlSB_lEEEfSK_NS4_8TiledMMAINS4_8MMA_AtomIJNS4_4SM904GMMA30MMA_64x128x8_F32TF32TF32_SS_TNILNSO_7ScaleInE1ELSQ_1EEEEEENS4_6LayoutINS5_IJNSA_ILi2EEESB_SB_EEENS5_IJSB_NSA_ILi0EEESW_EEEEENS5_IJNS4_10UnderscoreESZ_SZ_EEEEENS4_23SM90_TMA_LOAD_MULTICASTENS4_14ComposedLayoutINS4_7SwizzleILi3ELi4ELi3EEENS4_18smem_ptr_flag_bitsILi32EEENST_INS5_IJSC_NSA_ILi32EEEEEENS5_IJS18_SB_EEEEEEEvNS4_8identityENS4_13SM90_TMA_LOADES1C_vS1D_EENS_8epilogue10collective6detail29Sm90TmaWarpSpecializedAdapterINS1H_15DefaultEpilogueIfSK_SK_NS1G_6thread17LinearCombinationIfLi1EffLNS1L_9ScaleType4KindE0ELNS_15FloatRoundStyleE2EfEENS1_15EpilogueDefaultEEEEEvvEEEEvNT_6ParamsE)
        /*0008*/ 	.word	0x000000a8


	//----- nvinfo : EIATTR_FRAME_SIZE
	.align		4
.L_15:
        /*000c*/ 	.byte	0x04, 0x11
        /*000e*/ 	.short	(.L_17 - .L_16)
	.align		4
.L_16:
        /*0010*/ 	.word	index@(_ZN7cutlass13device_kernelINS_4gemm6kernel13GemmUniversalIN4cute5tupleIJiiiiEEENS1_10collective13CollectiveMmaINS1_34MainloopSm90TmaGmmaWarpSpecializedILi2ENS5_IJNS4_1CILi1EEENSA_ILi8EEESB_EEENS1_35KernelTmaWarpSpecializedCooperativeEEENS5_IJNSA_ILi256EEENSA_ILi128EEENSA_ILi64EEEEEEfNS5_IJlSB_lEEEfSK_NS4_8TiledMMAINS4_8MMA_AtomIJNS4_4SM904GMMA30MMA_64x128x8_F32TF32TF32_SS_TNILNSO_7ScaleInE1ELSQ_1EEEEEENS4_6LayoutINS5_IJNSA_ILi2EEESB_SB_EEENS5_IJSB_NSA_ILi0EEESW_EEEEENS5_IJNS4_10UnderscoreESZ_SZ_EEEEENS4_23SM90_TMA_LOAD_MULTICASTENS4_14ComposedLayoutINS4_7SwizzleILi3ELi4ELi3EEENS4_18smem_ptr_flag_bitsILi32EEENST_INS5_IJSC_NSA_ILi32EEEEEENS5_IJS18_SB_EEEEEEEvNS4_8identityENS4_13SM90_TMA_LOADES1C_vS1D_EENS_8epilogue10collective6detail29Sm90TmaWarpSpecializedAdapterINS1H_15DefaultEpilogueIfSK_SK_NS1G_6thread17LinearCombinationIfLi1EffLNS1L_9ScaleType4KindE0ELNS_15FloatRoundStyleE2EfEENS1_15EpilogueDefaultEEEEEvvEEEEvNT_6ParamsE)
        /*0014*/ 	.word	0x00000000


	//----- nvinfo : EIATTR_MIN_STACK_SIZE
	.align		4
.L_17:
        /*0018*/ 	.byte	0x04, 0x12
        /*001a*/ 	.short	(.L_19 - .L_18)
	.align		4
.L_18:
        /*001c*/ 	.word	index@(_ZN7cutlass13device_kernelINS_4gemm6kernel13GemmUniversalIN4cute5tupleIJiiiiEEENS1_10collective13CollectiveMmaINS1_34MainloopSm90TmaGmmaWarpSpecializedILi2ENS5_IJNS4_1CILi1EEENSA_ILi8EEESB_EEENS1_35KernelTmaWarpSpecializedCooperativeEEENS5_IJNSA_ILi256EEENSA_ILi128EEENSA_ILi64EEEEEEfNS5_IJlSB_lEEEfSK_NS4_8TiledMMAINS4_8MMA_AtomIJNS4_4SM904GMMA30MMA_64x128x8_F32TF32TF32_SS_TNILNSO_7ScaleInE1ELSQ_1EEEEEENS4_6LayoutINS5_IJNSA_ILi2EEESB_SB_EEENS5_IJSB_NSA_ILi0EEESW_EEEEENS5_IJNS4_10UnderscoreESZ_SZ_EEEEENS4_23SM90_TMA_LOAD_MULTICASTENS4_14ComposedLayoutINS4_7SwizzleILi3ELi4ELi3EEENS4_18smem_ptr_flag_bitsILi32EEENST_INS5_IJSC_NSA_ILi32EEEEEENS5_IJS18_SB_EEEEEEEvNS4_8identityENS4_13SM90_TMA_LOADES1C_vS1D_EENS_8epilogue10collective6detail29Sm90TmaWarpSpecializedAdapterINS1H_15DefaultEpilogueIfSK_SK_NS1G_6thread17LinearCombinationIfLi1EffLNS1L_9ScaleType4KindE0ELNS_15FloatRoundStyleE2EfEENS1_15EpilogueDefaultEEEEEvvEEEEvNT_6ParamsE)
        /*0020*/ 	.word	0x00000000
.L_19:


//--------------------- .nv.compat                --------------------------
	.section	.nv.compat,"",@"SHT_CUDA_COMPAT_INFO"
	.align	4
        /*0000*/ 	.byte	0x02, 0x09, 0x01, 0x00, 0x02, 0x02, 0x04, 0x00, 0x02, 0x05, 0x05, 0x00, 0x03, 0x07, 0x01, 0x01
        /*0010*/ 	.byte	0x02, 0x03, 0x01, 0x00, 0x02, 0x06, 0x01, 0x00, 0x04, 0x0b, 0x08, 0x00, 0x00, 0x00, 0x00, 0x00
        /*0020*/ 	.byte	0x00, 0x00, 0x00, 0x00


//--------------------- .nv.info._ZN7cutlass13device_kernelINS_4gemm6kernel13GemmUniversalIN4cute5tupleIJiiiiEEENS1_10collective13CollectiveMmaINS1_34MainloopSm90TmaGmmaWarpSpecializedILi2ENS5_IJNS4_1CILi1EEENSA_ILi8EEESB_EEENS1_35KernelTmaWarpSpecializedCooperativeEEENS5_IJNSA_ILi256EEENSA_ILi128EEENSA_ILi64EEEEEEfNS5_IJlSB_lEEEfSK_NS4_8TiledMMAINS4_8MMA_AtomIJNS4_4SM904GMMA30MMA_64x128x8_F32TF32TF32_SS_TNILNSO_7ScaleInE1ELSQ_1EEEEEENS4_6LayoutINS5_IJNSA_ILi2EEESB_SB_EEENS5_IJSB_NSA_ILi0EEESW_EEEEENS5_IJNS4_10UnderscoreESZ_SZ_EEEEENS4_23SM90_TMA_LOAD_MULTICASTENS4_14ComposedLayoutINS4_7SwizzleILi3ELi4ELi3EEENS4_18smem_ptr_flag_bitsILi32EEENST_INS5_IJSC_NSA_ILi32EEEEEENS5_IJS18_SB_EEEEEEEvNS4_8identityENS4_13SM90_TMA_LOADES1C_vS1D_EENS_8epilogue10collective6detail29Sm90TmaWarpSpecializedAdapterINS1H_15DefaultEpilogueIfSK_SK_NS1G_6thread17LinearCombinationIfLi1EffLNS1L_9ScaleType4KindE0ELNS_15FloatRoundStyleE2EfEENS1_15EpilogueDefaultEEEEEvvEEEEvNT_6ParamsE --------------------------
	.section	.nv.info._ZN7cutlass13device_kernelINS_4gemm6kernel13GemmUniversalIN4cute5tupleIJiiiiEEENS1_10collective13CollectiveMmaINS1_34MainloopSm90TmaGmmaWarpSpecializedILi2ENS5_IJNS4_1CILi1EEENSA_ILi8EEESB_EEENS1_35KernelTmaWarpSpecializedCooperativeEEENS5_IJNSA_ILi256EEENSA_ILi128EEENSA_ILi64EEEEEEfNS5_IJlSB_lEEEfSK_NS4_8TiledMMAINS4_8MMA_AtomIJNS4_4SM904GMMA30MMA_64x128x8_F32TF32TF32_SS_TNILNSO_7ScaleInE1ELSQ_1EEEEEENS4_6LayoutINS5_IJNSA_ILi2EEESB_SB_EEENS5_IJSB_NSA_ILi0EEESW_EEEEENS5_IJNS4_10UnderscoreESZ_SZ_EEEEENS4_23SM90_TMA_LOAD_MULTICASTENS4_14ComposedLayoutINS4_7SwizzleILi3ELi4ELi3EEENS4_18smem_ptr_flag_bitsILi32EEENST_INS5_IJSC_NSA_ILi32EEEEEENS5_IJS18_SB_EEEEEEEvNS4_8identityENS4_13SM90_TMA_LOADES1C_vS1D_EENS_8epilogue10collective6detail29Sm90TmaWarpSpecializedAdapterINS1H_15DefaultEpilogueIfSK_SK_NS1G_6thread17LinearCombinationIfLi1EffLNS1L_9ScaleType4KindE0ELNS_15FloatRoundStyleE2EfEENS1_15EpilogueDefaultEEEEEvvEEEEvNT_6ParamsE,"",@"SHT_CUDA_INFO"
	.sectionflags	@""
	.align	4


	//----- nvinfo : EIATTR_CUDA_API_VERSION
	.align		4
        /*0000*/ 	.byte	0x04, 0x37
        /*0002*/ 	.short	(.L_21 - .L_20)
.L_20:
        /*0004*/ 	.word	0x00000082


	//----- nvinfo : EIATTR_KPARAM_INFO
	.align		4
.L_21:
        /*0008*/ 	.byte	0x04, 0x17
        /*000a*/ 	.short	(.L_23 - .L_22)
.L_22:
        /*000c*/ 	.word	0x00000000
        /*0010*/ 	.short	0x0000
        /*0012*/ 	.short	0x0070
        /*0014*/ 	.byte	0x00, 0xf0, 0x01, 0x10


	//----- nvinfo : EIATTR_SPARSE_MMA_MASK
	.align		4
.L_23:
        /*0018*/ 	.byte	0x03, 0x50
        /*001a*/ 	.short	0x0000


	//----- nvinfo : EIATTR_MAXREG_COUNT
	.align		4
        /*001c*/ 	.byte	0x03, 0x1b
        /*001e*/ 	.short	0x00a8


	//----- nvinfo : EIATTR_NUM_BARRIERS
	.align		4
        /*0020*/ 	.byte	0x02, 0x4c
        /*0022*/ 	.byte	0x01
	.zero		1


	//----- nvinfo : EIATTR_EXTERNS
	.align		4
        /*0024*/ 	.byte	0x04, 0x0f
        /*0026*/ 	.short	(.L_25 - .L_24)


	//   ....[0]....
	.align		4
.L_24:
        /*0028*/ 	.word	index@(__assertfail)


	//----- nvinfo : EIATTR_MERCURY_ISA_VERSION
	.align		4
.L_25:
        /*002c*/ 	.byte	0x03, 0x5f
        /*002e*/ 	.short	0x0101


	//----- nvinfo : EIATTR_INT_WARP_WIDE_INSTR_OFFSETS
	.align		4
        /*0030*/ 	.byte	0x04, 0x31
        /*0032*/ 	.short	(.L_27 - .L_26)


	//   ....[0]....
.L_26:
        /*0034*/ 	.word	0x000003e0


	//   ....[1]....
        /*0038*/ 	.word	0x00000400


	//   ....[2]....
        /*003c*/ 	.word	0x000005d0


	//   ....[3]....
        /*0040*/ 	.word	0x000024b0


	//----- nvinfo : EIATTR_COOP_GROUP_MASK_REGIDS
	.align		4
.L_27:
        /*0044*/ 	.byte	0x04, 0x29
        /*0046*/ 	.short	(.L_29 - .L_28)


	//   ....[0]....
.L_28:
        /*0048*/ 	.word	0xffffffff


	//   ....[1]....
        /*004c*/ 	.word	0xffffffff


	//   ....[2]....
        /*0050*/ 	.word	0xffffffff


	//   ....[3]....
        /*0054*/ 	.word	0xffffffff


	//   ....[4]....
        /*0058*/ 	.word	0xffffffff


	//   ....[5]....
        /*005c*/ 	.word	0xffffffff


	//----- nvinfo : EIATTR_COOP_GROUP_INSTR_OFFSETS
	.align		4
.L_29:
        /*0060*/ 	.byte	0x04, 0x28
        /*0062*/ 	.short	(.L_31 - .L_30)


	//   ....[0]....
.L_30:
        /*0064*/ 	.word	0x00000060


	//   ....[1]....
        /*0068*/ 	.word	0x00000070


	//   ....[2]....
        /*006c*/ 	.word	0x00000130


	//   ....[3]....
        /*0070*/ 	.word	0x00000290


	//   ....[4]....
        /*0074*/ 	.word	0x00000740


	//   ....[5]....
        /*0078*/ 	.word	0x00001190


	//----- nvinfo : EIATTR_REG_RECONFIG
	.align		4
.L_31:
        /*007c*/ 	.byte	0x01, 0x54
	.zero		2


	//----- nvinfo : EIATTR_SYSCALL_OFFSETS
	.align		4
        /*0080*/ 	.byte	0x04, 0x46
        /*0082*/ 	.short	(.L_33 - .L_32)


	//   ....[0]....
.L_32:
        /*0084*/ 	.word	0x00001350


	//----- nvinfo : EIATTR_MBARRIER_INSTR_OFFSETS
	.align		4
.L_33:
        /*0088*/ 	.byte	0x04, 0x39
        /*008a*/ 	.short	(.L_35 - .L_34)


	//   ....[0]....
.L_34:
        /*008c*/ 	.word	0x00000230
        /*0090*/ 	.word	0x000000ff
        /*0094*/ 	.word	0x00000000
        /*0098*/ 	.short	0x0100
        /*009a*/ 	.byte	0x08
	.zero		1


	//   ....[1]....
        /*009c*/ 	.word	0x00000240
        /*00a0*/ 	.word	0x000000ff
        /*00a4*/ 	.word	0x00000010
        /*00a8*/ 	.short	0x0100
        /*00aa*/ 	.byte	0x08
	.zero		1


	//   ....[2]....
        /*00ac*/ 	.word	0x00000250
        /*00b0*/ 	.word	0x000000ff
        /*00b4*/ 	.word	0x00000008
        /*00b8*/ 	.short	0x0100
        /*00ba*/ 	.byte	0x08
	.zero		1


	//   ....[3]....
        /*00bc*/ 	.word	0x00000260
        /*00c0*/ 	.word	0x000000ff
        /*00c4*/ 	.word	0x00000018
        /*00c8*/ 	.short	0x0100
        /*00ca*/ 	.byte	0x08
	.zero		1


	//   ....[4]....
        /*00cc*/ 	.word	0x00000650
        /*00d0*/ 	.word	0x000000ff
        /*00d4*/ 	.word	0x00000030
        /*00d8*/ 	.short	0x0100
        /*00da*/ 	.byte	0x06
	.zero		1


	//   ....[5]....
        /*00dc*/ 	.word	0x000006e0
        /*00e0*/ 	.word	0x000000ff
        /*00e4*/ 	.word	0x00000038
        /*00e8*/ 	.short	0x0100
        /*00ea*/ 	.byte	0x06
	.zero		1


	//   ....[6]....
        /*00ec*/ 	.word	0x00001410
        /*00f0*/ 	.word	0x00000003
        /*00f4*/ 	.word	0x00000000
        /*00f8*/ 	.short	0x010a
        /*00fa*/ 	.byte	0x3f
	.zero		1


	//   ....[7]....
        /*00fc*/ 	.word	0x00001450
        /*0100*/ 	.word	0x00000003
        /*0104*/ 	.word	0x00000000
        /*0108*/ 	.short	0x010a
        /*010a*/ 	.byte	0x3f
	.zero		1


	//   ....[8]....
        /*010c*/ 	.word	0x00001c70
        /*0110*/ 	.word	0x00000005
        /*0114*/ 	.word	0x00000000
        /*0118*/ 	.short	0x010a
        /*011a*/ 	.byte	0x3f
	.zero		1


	//   ....[9]....
        /*011c*/ 	.word	0x00001cb0
        /*0120*/ 	.word	0x00000005
        /*0124*/ 	.word	0x00000000
        /*0128*/ 	.short	0x010a
        /*012a*/ 	.byte	0x3f
	.zero		1


	//   ....[10]....
        /*012c*/ 	.word	0x00002350
        /*0130*/ 	.word	0x00000005
        /*0134*/ 	.word	0x00000000
        /*0138*/ 	.short	0x0101
        /*013a*/ 	.byte	0x3f
	.zero		1


	//   ....[11]....
        /*013c*/ 	.word	0x00002530
        /*0140*/ 	.word	0x00000003
        /*0144*/ 	.word	0x00000000
        /*0148*/ 	.short	0x0101
        /*014a*/ 	.byte	0x3f
	.zero		1


	//   ....[12]....
        /*014c*/ 	.word	0x0000a0f0
        /*0150*/ 	.word	0x00000016
        /*0154*/ 	.word	0x00000010
        /*0158*/ 	.short	0x010a
        /*015a*/ 	.byte	0x3f
	.zero		1


	//   ....[13]....
        /*015c*/ 	.word	0x0000a580
        /*0160*/ 	.word	0x00000005
        /*0164*/ 	.word	0x00000038
        /*0168*/ 	.short	0x0101
        /*016a*/ 	.byte	0x3f
	.zero		1


	//   ....[14]....
        /*016c*/ 	.word	0x0000ac90
        /*0170*/ 	.word	0x00000007
        /*0174*/ 	.word	0x00000000
        /*0178*/ 	.short	0x010a
        /*017a*/ 	.byte	0x3f
	.zero		1


	//   ....[15]....
        /*017c*/ 	.word	0x0000ad10
        /*0180*/ 	.word	0x00000003
        /*0184*/ 	.word	0x00000000
        /*0188*/ 	.short	0x010a
        /*018a*/ 	.byte	0x3f
	.zero		1


	//   ....[16]....
        /*018c*/ 	.word	0x0000ad70
        /*0190*/ 	.word	0x00000003
        /*0194*/ 	.word	0x00000000
        /*0198*/ 	.short	0x010a
        /*019a*/ 	.byte	0x3f
	.zero		1


	//   ....[17]....
        /*019c*/ 	.word	0x0000adc0
        /*01a0*/ 	.word	0x00000005
        /*01a4*/ 	.word	0x00000000
        /*01a8*/ 	.short	0x010a
        /*01aa*/ 	.byte	0x3f
	.zero		1


	//   ....[18]....
        /*01ac*/ 	.word	0x0000ae90
        /*01b0*/ 	.word	0x00000016
        /*01b4*/ 	.word	0x00000010
        /*01b8*/ 	.short	0x010a
        /*01ba*/ 	.byte	0x3f
	.zero		1


	//   ....[19]....
        /*01bc*/ 	.word	0x0000af60
        /*01c0*/ 	.word	0x00000007
        /*01c4*/ 	.word	0x00000000
        /*01c8*/ 	.short	0x010a
        /*01ca*/ 	.byte	0x3f
	.zero		1


	//----- nvinfo : EIATTR_NUM_MBARRIERS
	.align		4
.L_35:
        /*01cc*/ 	.byte	0x03, 0x38
        /*01ce*/ 	.short	0x0006


	//----- nvinfo : EIATTR_EXIT_INSTR_OFFSETS
	.align		4
        /*01d0*/ 	.byte	0x04, 0x1c
        /*01d2*/ 	.short	(.L_37 - .L_36)


	//   ....[0]....
.L_36:
        /*01d4*/ 	.word	0x000008a0


	//   ....[1]....
        /*01d8*/ 	.word	0x000010c0


	//   ....[2]....
        /*01dc*/ 	.word	0x00009810


	//   ....[3]....
        /*01e0*/ 	.word	0x00009d70


	//   ....[4]....
        /*01e4*/ 	.word	0x0000ad60


	//----- nvinfo : EIATTR_MAX_THREADS
	.align		4
.L_37:
        /*01e8*/ 	.byte	0x04, 0x05
        /*01ea*/ 	.short	(.L_39 - .L_38)
.L_38:
        /*01ec*/ 	.word	0x00000180
        /*01f0*/ 	.word	0x00000001
        /*01f4*/ 	.word	0x00000001


	//----- nvinfo : EIATTR_CRS_STACK_SIZE
	.align		4
.L_39:
        /*01f8*/ 	.byte	0x04, 0x1e
        /*01fa*/ 	.short	(.L_41 - .L_40)
.L_40:
        /*01fc*/ 	.word	0x00000000


	//----- nvinfo : EIATTR_CBANK_PARAM_SIZE
	.align		4
.L_41:
        /*0200*/ 	.byte	0x03, 0x19
        /*0202*/ 	.short	0x0470


	//----- nvinfo : EIATTR_PARAM_CBANK
	.align		4
        /*0204*/ 	.byte	0x04, 0x0a
        /*0206*/ 	.short	(.L_43 - .L_42)
	.align		4
.L_42:
        /*0208*/ 	.word	index@(.nv.constant0._ZN7cutlass13device_kernelINS_4gemm6kernel13GemmUniversalIN4cute5tupleIJiiiiEEENS1_10collective13CollectiveMmaINS1_34MainloopSm90TmaGmmaWarpSpecializedILi2ENS5_IJNS4_1CILi1EEENSA_ILi8EEESB_EEENS1_35KernelTmaWarpSpecializedCooperativeEEENS5_IJNSA_ILi256EEENSA_ILi128EEENSA_ILi64EEEEEEfNS5_IJlSB_lEEEfSK_NS4_8TiledMMAINS4_8MMA_AtomIJNS4_4SM904GMMA30MMA_64x128x8_F32TF32TF32_SS_TNILNSO_7ScaleInE1ELSQ_1EEEEEENS4_6LayoutINS5_IJNSA_ILi2EEESB_SB_EEENS5_IJSB_NSA_ILi0EEESW_EEEEENS5_IJNS4_10UnderscoreESZ_SZ_EEEEENS4_23SM90_TMA_LOAD_MULTICASTENS4_14ComposedLayoutINS4_7SwizzleILi3ELi4ELi3EEENS4_18smem_ptr_flag_bitsILi32EEENST_INS5_IJSC_NSA_ILi32EEEEEENS5_IJS18_SB_EEEEEEEvNS4_8identityENS4_13SM90_TMA_LOADES1C_vS1D_EENS_8epilogue10collective6detail29Sm90TmaWarpSpecializedAdapterINS1H_15DefaultEpilogueIfSK_SK_NS1G_6thread17LinearCombinationIfLi1EffLNS1L_9ScaleType4KindE0ELNS_15FloatRoundStyleE2EfEENS1_15EpilogueDefaultEEEEEvvEEEEvNT_6ParamsE)
        /*020c*/ 	.short	0x0210
        /*020e*/ 	.short	0x0470


	//----- nvinfo : EIATTR_SW_WAR
	.align		4
.L_43:
        /*0210*/ 	.byte	0x04, 0x36
        /*0212*/ 	.short	(.L_45 - .L_44)
.L_44:
        /*0214*/ 	.word	0x00000008
.L_45:


//--------------------- .nv.callgraph             --------------------------
	.section	.nv.callgraph,"",@"SHT_CUDA_CALLGRAPH"
	.align	4
	.sectionentsize	8
	.align		4
        /*0000*/ 	.word	0x00000000
	.align		4
        /*0004*/ 	.word	0xffffffff
	.align		4
        /*0008*/ 	.word	index@(_ZN7cutlass13device_kernelINS_4gemm6kernel13GemmUniversalIN4cute5tupleIJiiiiEEENS1_10collective13CollectiveMmaINS1_34MainloopSm90TmaGmmaWarpSpecializedILi2ENS5_IJNS4_1CILi1EEENSA_ILi8EEESB_EEENS1_35KernelTmaWarpSpecializedCooperativeEEENS5_IJNSA_ILi256EEENSA_ILi128EEENSA_ILi64EEEEEEfNS5_IJlSB_lEEEfSK_NS4_8TiledMMAINS4_8MMA_AtomIJNS4_4SM904GMMA30MMA_64x128x8_F32TF32TF32_SS_TNILNSO_7ScaleInE1ELSQ_1EEEEEENS4_6LayoutINS5_IJNSA_ILi2EEESB_SB_EEENS5_IJSB_NSA_ILi0EEESW_EEEEENS5_IJNS4_10UnderscoreESZ_SZ_EEEEENS4_23SM90_TMA_LOAD_MULTICASTENS4_14ComposedLayoutINS4_7SwizzleILi3ELi4ELi3EEENS4_18smem_ptr_flag_bitsILi32EEENST_INS5_IJSC_NSA_ILi32EEEEEENS5_IJS18_SB_EEEEEEEvNS4_8identityENS4_13SM90_TMA_LOADES1C_vS1D_EENS_8epilogue10collective6detail29Sm90TmaWarpSpecializedAdapterINS1H_15DefaultEpilogueIfSK_SK_NS1G_6thread17LinearCombinationIfLi1EffLNS1L_9ScaleType4KindE0ELNS_15FloatRoundStyleE2EfEENS1_15EpilogueDefaultEEEEEvvEEEEvNT_6ParamsE)
	.align		4
        /*000c*/ 	.word	index@(__assertfail)
	.align		4
        /*0010*/ 	.word	0x00000000
	.align		4
        /*0014*/ 	.word	0xfffffffe
	.align		4
        /*0018*/ 	.word	0x00000000
	.align		4
        /*001c*/ 	.word	0xfffffffd
	.align		4
        /*0020*/ 	.word	0x00000000
	.align		4
        /*0024*/ 	.word	0xfffffffc


//--------------------- .nv.constant4             --------------------------
	.section	.nv.constant4,"a",@progbits
	.align	8
	.align		8
.nv.constant4:
        /*0000*/ 	.dword	__assertfail
	.align		8
        /*0008*/ 	.dword	__unnamed_1
	.align		8
        /*0010*/ 	.dword	_ZN40_INTERNAL_6ba91893_4_k_cu_568395a0_248604cuda3std3__45__cpo5beginE
	.align		8
        /*0018*/ 	.dword	_ZN40_INTERNAL_6ba91893_4_k_cu_568395a0_248604cuda3std3__45__cpo3endE
	.align		8
        /*0020*/ 	.dword	_ZN40_INTERNAL_6ba91893_4_k_cu_568395a0_248604cuda3std3__45__cpo6cbeginE
	.align		8
        /*0028*/ 	.dword	_ZN40_INTERNAL_6ba91893_4_k_cu_568395a0_248604cuda3std3__45__cpo4cendE
	.align		8
        /*0030*/ 	.dword	_ZN40_INTERNAL_6ba91893_4_k_cu_568395a0_248604cuda3std3__442_GLOBAL__N__6ba91893_4_k_cu_568395a0_248606ignoreE
	.align		8
        /*0038*/ 	.dword	_ZN40_INTERNAL_6ba91893_4_k_cu_568395a0_248604cuda3std3__419piecewise_constructE
	.align		8
        /*0040*/ 	.dword	_ZN40_INTERNAL_6ba91893_4_k_cu_568395a0_248604cuda3std3__48in_placeE
	.align		8
        /*0048*/ 	.dword	_ZN40_INTERNAL_6ba91893_4_k_cu_568395a0_248604cuda3std6ranges3__45__cpo4swapE
	.align		8
        /*0050*/ 	.dword	_ZN40_INTERNAL_6ba91893_4_k_cu_568395a0_248604cuda3std6ranges3__45__cpo9iter_moveE
	.align		8
        /*0058*/ 	.dword	_ZN40_INTERNAL_6ba91893_4_k_cu_568395a0_248604cute7productE
	.align		8
        /*0060*/ 	.dword	_ZN40_INTERNAL_6ba91893_4_k_cu_568395a0_248604cute1_E
	.align		8
        /*0068*/ 	.dword	$str$22
	.align		8
        /*0070*/ 	.dword	$str$23


//--------------------- .text._ZN7cutlass13device_kernelINS_4gemm6kernel13GemmUniversalIN4cute5tupleIJiiiiEEENS1_10collective13CollectiveMmaINS1_34MainloopSm90TmaGmmaWarpSpecializedILi2ENS5_IJNS4_1CILi1EEENSA_ILi8EEESB_EEENS1_35KernelTmaWarpSpecializedCooperativeEEENS5_IJNSA_ILi256EEENSA_ILi128EEENSA_ILi64EEEEEEfNS5_IJlSB_lEEEfSK_NS4_8TiledMMAINS4_8MMA_AtomIJNS4_4SM904GMMA30MMA_64x128x8_F32TF32TF32_SS_TNILNSO_7ScaleInE1ELSQ_1EEEEEENS4_6LayoutINS5_IJNSA_ILi2EEESB_SB_EEENS5_IJSB_NSA_ILi0EEESW_EEEEENS5_IJNS4_10UnderscoreESZ_SZ_EEEEENS4_23SM90_TMA_LOAD_MULTICASTENS4_14ComposedLayoutINS4_7SwizzleILi3ELi4ELi3EEENS4_18smem_ptr_flag_bitsILi32EEENST_INS5_IJSC_NSA_ILi32EEEEEENS5_IJS18_SB_EEEEEEEvNS4_8identityENS4_13SM90_TMA_LOADES1C_vS1D_EENS_8epilogue10collective6detail29Sm90TmaWarpSpecializedAdapterINS1H_15DefaultEpilogueIfSK_SK_NS1G_6thread17LinearCombinationIfLi1EffLNS1L_9ScaleType4KindE0ELNS_15FloatRoundStyleE2EfEENS1_15EpilogueDefaultEEEEEvvEEEEvNT_6ParamsE --------------------------
	.section	.text._ZN7cutlass13device_kernelINS_4gemm6kernel13GemmUniversalIN4cute5tupleIJiiiiEEENS1_10collective13CollectiveMmaINS1_34MainloopSm90TmaGmmaWarpSpecializedILi2ENS5_IJNS4_1CILi1EEENSA_ILi8EEESB_EEENS1_35KernelTmaWarpSpecializedCooperativeEEENS5_IJNSA_ILi256EEENSA_ILi128EEENSA_ILi64EEEEEEfNS5_IJlSB_lEEEfSK_NS4_8TiledMMAINS4_8MMA_AtomIJNS4_4SM904GMMA30MMA_64x128x8_F32TF32TF32_SS_TNILNSO_7ScaleInE1ELSQ_1EEEEEENS4_6LayoutINS5_IJNSA_ILi2EEESB_SB_EEENS5_IJSB_NSA_ILi0EEESW_EEEEENS5_IJNS4_10UnderscoreESZ_SZ_EEEEENS4_23SM90_TMA_LOAD_MULTICASTENS4_14ComposedLayoutINS4_7SwizzleILi3ELi4ELi3EEENS4_18smem_ptr_flag_bitsILi32EEENST_INS5_IJSC_NSA_ILi32EEEEEENS5_IJS18_SB_EEEEEEEvNS4_8identityENS4_13SM90_TMA_LOADES1C_vS1D_EENS_8epilogue10collective6detail29Sm90TmaWarpSpecializedAdapterINS1H_15DefaultEpilogueIfSK_SK_NS1G_6thread17LinearCombinationIfLi1EffLNS1L_9ScaleType4KindE0ELNS_15FloatRoundStyleE2EfEENS1_15EpilogueDefaultEEEEEvvEEEEvNT_6ParamsE,"ax",@progbits
	.align	128
.text._ZN7cutlass13device_kernelINS_4gemm6kernel13GemmUniversalIN4cute5tupleIJiiiiEEENS1_10collective13CollectiveMmaINS1_34MainloopSm90TmaGmmaWarpSpecializedILi2ENS5_IJNS4_1CILi1EEENSA_ILi8EEESB_EEENS1_35KernelTmaWarpSpecializedCooperativeEEENS5_IJNSA_ILi256EEENSA_ILi128EEENSA_ILi64EEEEEEfNS5_IJlSB_lEEEfSK_NS4_8TiledMMAINS4_8MMA_AtomIJNS4_4SM904GMMA30MMA_64x128x8_F32TF32TF32_SS_TNILNSO_7ScaleInE1ELSQ_1EEEEEENS4_6LayoutINS5_IJNSA_ILi2EEESB_SB_EEENS5_IJSB_NSA_ILi0EEESW_EEEEENS5_IJNS4_10UnderscoreESZ_SZ_EEEEENS4_23SM90_TMA_LOAD_MULTICASTENS4_14ComposedLayoutINS4_7SwizzleILi3ELi4ELi3EEENS4_18smem_ptr_flag_bitsILi32EEENST_INS5_IJSC_NSA_ILi32EEEEEENS5_IJS18_SB_EEEEEEEvNS4_8identityENS4_13SM90_TMA_LOADES1C_vS1D_EENS_8epilogue10collective6detail29Sm90TmaWarpSpecializedAdapterINS1H_15DefaultEpilogueIfSK_SK_NS1G_6thread17LinearCombinationIfLi1EffLNS1L_9ScaleType4KindE0ELNS_15FloatRoundStyleE2EfEENS1_15EpilogueDefaultEEEEEvvEEEEvNT_6ParamsE:
        .type           _ZN7cutlass13device_kernelINS_4gemm6kernel13GemmUniversalIN4cute5tupleIJiiiiEEENS1_10collective13CollectiveMmaINS1_34MainloopSm90TmaGmmaWarpSpecializedILi2ENS5_IJNS4_1CILi1EEENSA_ILi8EEESB_EEENS1_35KernelTmaWarpSpecializedCooperativeEEENS5_IJNSA_ILi256EEENSA_ILi128EEENSA_ILi64EEEEEEfNS5_IJlSB_lEEEfSK_NS4_8TiledMMAINS4_8MMA_AtomIJNS4_4SM904GMMA30MMA_64x128x8_F32TF32TF32_SS_TNILNSO_7ScaleInE1ELSQ_1EEEEEENS4_6LayoutINS5_IJNSA_ILi2EEESB_SB_EEENS5_IJSB_NSA_ILi0EEESW_EEEEENS5_IJNS4_10UnderscoreESZ_SZ_EEEEENS4_23SM90_TMA_LOAD_MULTICASTENS4_14ComposedLayoutINS4_7SwizzleILi3ELi4ELi3EEENS4_18smem_ptr_flag_bitsILi32EEENST_INS5_IJSC_NSA_ILi32EEEEEENS5_IJS18_SB_EEEEEEEvNS4_8identityENS4_13SM90_TMA_LOADES1C_vS1D_EENS_8epilogue10collective6detail29Sm90TmaWarpSpecializedAdapterINS1H_15DefaultEpilogueIfSK_SK_NS1G_6thread17LinearCombinationIfLi1EffLNS1L_9ScaleType4KindE0ELNS_15FloatRoundStyleE2EfEENS1_15EpilogueDefaultEEEEEvvEEEEvNT_6ParamsE,@function
        .size           _ZN7cutlass13device_kernelINS_4gemm6kernel13GemmUniversalIN4cute5tupleIJiiiiEEENS1_10collective13CollectiveMmaINS1_34MainloopSm90TmaGmmaWarpSpecializedILi2ENS5_IJNS4_1CILi1EEENSA_ILi8EEESB_EEENS1_35KernelTmaWarpSpecializedCooperativeEEENS5_IJNSA_ILi256EEENSA_ILi128EEENSA_ILi64EEEEEEfNS5_IJlSB_lEEEfSK_NS4_8TiledMMAINS4_8MMA_AtomIJNS4_4SM904GMMA30MMA_64x128x8_F32TF32TF32_SS_TNILNSO_7ScaleInE1ELSQ_1EEEEEENS4_6LayoutINS5_IJNSA_ILi2EEESB_SB_EEENS5_IJSB_NSA_ILi0EEESW_EEEEENS5_IJNS4_10UnderscoreESZ_SZ_EEEEENS4_23SM90_TMA_LOAD_MULTICASTENS4_14ComposedLayoutINS4_7SwizzleILi3ELi4ELi3EEENS4_18smem_ptr_flag_bitsILi32EEENST_INS5_IJSC_NSA_ILi32EEEEEENS5_IJS18_SB_EEEEEEEvNS4_8identityENS4_13SM90_TMA_LOADES1C_vS1D_EENS_8epilogue10collective6detail29Sm90TmaWarpSpecializedAdapterINS1H_15DefaultEpilogueIfSK_SK_NS1G_6thread17LinearCombinationIfLi1EffLNS1L_9ScaleType4KindE0ELNS_15FloatRoundStyleE2EfEENS1_15EpilogueDefaultEEEEEvvEEEEvNT_6ParamsE,(.L_x_319 - _ZN7cutlass13device_kernelINS_4gemm6kernel13GemmUniversalIN4cute5tupleIJiiiiEEENS1_10collective13CollectiveMmaINS1_34MainloopSm90TmaGmmaWarpSpecializedILi2ENS5_IJNS4_1CILi1EEENSA_ILi8EEESB_EEENS1_35KernelTmaWarpSpecializedCooperativeEEENS5_IJNSA_ILi256EEENSA_ILi128EEENSA_ILi64EEEEEEfNS5_IJlSB_lEEEfSK_NS4_8TiledMMAINS4_8MMA_AtomIJNS4_4SM904GMMA30MMA_64x128x8_F32TF32TF32_SS_TNILNSO_7ScaleInE1ELSQ_1EEEEEENS4_6LayoutINS5_IJNSA_ILi2EEESB_SB_EEENS5_IJSB_NSA_ILi0EEESW_EEEEENS5_IJNS4_10UnderscoreESZ_SZ_EEEEENS4_23SM90_TMA_LOAD_MULTICASTENS4_14ComposedLayoutINS4_7SwizzleILi3ELi4ELi3EEENS4_18smem_ptr_flag_bitsILi32EEENST_INS5_IJSC_NSA_ILi32EEEEEENS5_IJS18_SB_EEEEEEEvNS4_8identityENS4_13SM90_TMA_LOADES1C_vS1D_EENS_8epilogue10collective6detail29Sm90TmaWarpSpecializedAdapterINS1H_15DefaultEpilogueIfSK_SK_NS1G_6thread17LinearCombinationIfLi1EffLNS1L_9ScaleType4KindE0ELNS_15FloatRoundStyleE2EfEENS1_15EpilogueDefaultEEEEEvvEEEEvNT_6ParamsE)
        .other          _ZN7cutlass13device_kernelINS_4gemm6kernel13GemmUniversalIN4cute5tupleIJiiiiEEENS1_10collective13CollectiveMmaINS1_34MainloopSm90TmaGmmaWarpSpecializedILi2ENS5_IJNS4_1CILi1EEENSA_ILi8EEESB_EEENS1_35KernelTmaWarpSpecializedCooperativeEEENS5_IJNSA_ILi256EEENSA_ILi128EEENSA_ILi64EEEEEEfNS5_IJlSB_lEEEfSK_NS4_8TiledMMAINS4_8MMA_AtomIJNS4_4SM904GMMA30MMA_64x128x8_F32TF32TF32_SS_TNILNSO_7ScaleInE1ELSQ_1EEEEEENS4_6LayoutINS5_IJNSA_ILi2EEESB_SB_EEENS5_IJSB_NSA_ILi0EEESW_EEEEENS5_IJNS4_10UnderscoreESZ_SZ_EEEEENS4_23SM90_TMA_LOAD_MULTICASTENS4_14ComposedLayoutINS4_7SwizzleILi3ELi4ELi3EEENS4_18smem_ptr_flag_bitsILi32EEENST_INS5_IJSC_NSA_ILi32EEEEEENS5_IJS18_SB_EEEEEEEvNS4_8identityENS4_13SM90_TMA_LOADES1C_vS1D_EENS_8epilogue10collective6detail29Sm90TmaWarpSpecializedAdapterINS1H_15DefaultEpilogueIfSK_SK_NS1G_6thread17LinearCombinationIfLi1EffLNS1L_9ScaleType4KindE0ELNS_15FloatRoundStyleE2EfEENS1_15EpilogueDefaultEEEEEvvEEEEvNT_6ParamsE,@"STO_CUDA_ENTRY STV_DEFAULT"
_ZN7cutlass13device_kernelINS_4gemm6kernel13GemmUniversalIN4cute5tupleIJiiiiEEENS1_10collective13CollectiveMmaINS1_34MainloopSm90TmaGmmaWarpSpecializedILi2ENS5_IJNS4_1CILi1EEENSA_ILi8EEESB_EEENS1_35KernelTmaWarpSpecializedCooperativeEEENS5_IJNSA_ILi256EEENSA_ILi128EEENSA_ILi64EEEEEEfNS5_IJlSB_lEEEfSK_NS4_8TiledMMAINS4_8MMA_AtomIJNS4_4SM904GMMA30MMA_64x128x8_F32TF32TF32_SS_TNILNSO_7ScaleInE1ELSQ_1EEEEEENS4_6LayoutINS5_IJNSA_ILi2EEESB_SB_EEENS5_IJSB_NSA_ILi0EEESW_EEEEENS5_IJNS4_10UnderscoreESZ_SZ_EEEEENS4_23SM90_TMA_LOAD_MULTICASTENS4_14ComposedLayoutINS4_7SwizzleILi3ELi4ELi3EEENS4_18smem_ptr_flag_bitsILi32EEENST_INS5_IJSC_NSA_ILi32EEEEEENS5_IJS18_SB_EEEEEEEvNS4_8identityENS4_13SM90_TMA_LOADES1C_vS1D_EENS_8epilogue10collective6detail29Sm90TmaWarpSpecializedAdapterINS1H_15DefaultEpilogueIfSK_SK_NS1G_6thread17LinearCombinationIfLi1EffLNS1L_9ScaleType4KindE0ELNS_15FloatRoundStyleE2EfEENS1_15EpilogueDefaultEEEEEvvEEEEvNT_6ParamsE:
[----:B------:R-:W0:Y:S01]  /*0000*/  LDC R1, c[0x0][0x28] ;  /* 0x00000a00ff017b82 */ /* 0x000e220000000800 */
[----:B------:R-:W1:Y:S01]  /*0010*/  S2R R18, SR_TID.X ;  /* 0x0000000000127919 */ /* 0x000e620000002100 */
[----:B------:R-:W-:Y:S01]  /*0020*/  ELECT P0, URZ, PT ;  /* 0x00000000003f782f */ /* 0x000fe20003800000 */
[----:B------:R-:W-:Y:S01]  /*0030*/  BSSY B0, `(.L_x_0) ;  /* 0x000000f000007945 */ /* 0x000fe20003800000 */
[--C-:B-1----:R-:W-:Y:S02]  /*0040*/  SHF.R.U32.HI R0, RZ, 0x5, R18.reuse ;  /* 0x00000005ff007819 */ /* 0x102fe40000011612 */
[----:B------:R-:W-:-:S03]  /*0050*/  SHF.R.U32.HI R3, RZ, 0x7, R18 ;  /* 0x00000007ff037819 */ /* 0x000fc60000011612 */
[----:B------:R-:W1:Y:S04]  /*0060*/  SHFL.IDX PT, R2, R0, RZ, 0x1f ;  /* 0x00001fff00027589 */ /* 0x000e6800000e0000 */
[----:B------:R2:W3:Y:S01]  /*0070*/  SHFL.IDX PT, R5, R3, RZ, 0x1f ;  /* 0x00001fff03057589 */ /* 0x0004e200000e0000 */
[----:B-1----:R-:W-:-:S13]  /*0080*/  ISETP.NE.OR P0, PT, R2, RZ, !P0 ;  /* 0x000000ff0200720c */ /* 0x002fda0004705670 */
[----:B0-23--:R-:W-:Y:S05]  /*0090*/  @P0 BRA `(.L_x_1) ;  /* 0x0000000000200947 */ /* 0x00dfea0003800000 */
[----:B------:R-:W-:Y:S02]  /*00a0*/  ULDC.64 UR4, c[0x0][0x198] ;  /* 0x0000660000047ab9 */ /* 0x000fe40000000a00 */
[----:B------:R-:W-:Y:S02]  /*00b0*/  UIADD3 UR6, UP0, UR4, 0xf0, URZ ;  /* 0x000000f004067890 */ /* 0x000fe4000ff1e03f */
[----:B------:R-:W-:Y:S02]  /*00c0*/  UIADD3 UR4, UP1, UR4, 0x1f0, URZ ;  /* 0x000001f004047890 */ /* 0x000fe4000ff3e03f */
[----:B------:R-:W-:Y:S02]  /*00d0*/  UIADD3.X UR7, URZ, UR5, URZ, UP0, !UPT ;  /* 0x000000053f077290 */ /* 0x000fe400087fe43f */
[----:B------:R-:W-:-:S07]  /*00e0*/  UIADD3.X UR5, URZ, UR5, URZ, UP1, !UPT ;  /* 0x000000053f057290 */ /* 0x000fce0008ffe43f */
[----:B------:R0:W-:Y:S02]  /*00f0*/  UTMACCTL.PF [UR6] ;  /* 0x00000000060079b9 */ /* 0x0001e40008040000 */
[----:B------:R0:W-:Y:S02]  /*0100*/  UTMACCTL.PF [UR4] ;  /* 0x00000000040079b9 */ /* 0x0001e40008040000 */
[----:B0-----:R-:W-:Y:S01]  /*0110*/  NOP ;  /* 0x0000000000007918 */ /* 0x001fe20000000000 */
.L_x_1:
[----:B------:R-:W-:Y:S05]  /*0120*/  BSYNC B0 ;  /* 0x0000000000007941 */ /* 0x000fea0003800000 */
.L_x_0:
[----:B------:R-:W0:Y:S02]  /*0130*/  SHFL.IDX PT, R3, R0, RZ, 0x1f ;  /* 0x00001fff00037589 */ /* 0x000e2400000e0000 */
[----:B0-----:R-:W-:-:S13]  /*0140*/  ISETP.NE.AND P0, PT, R3, RZ, PT ;  /* 0x000000ff0300720c */ /* 0x001fda0003f05270 */
[----:B------:R-:W-:Y:S05]  /*0150*/  @P0 BRA `(.L_x_2) ;  /* 0x0000000000480947 */ /* 0x000fea0003800000 */
[----:B------:R-:W0:Y:S01]  /*0160*/  S2UR UR8, SR_CgaCtaId ;  /* 0x00000000000879c3 */ /* 0x000e220000008800 */
[----:B------:R-:W-:Y:S01]  /*0170*/  UMOV UR4, 0x400 ;  /* 0x0000040000047882 */ /* 0x000fe20000000000 */
[----:B------:R-:W-:Y:S01]  /*0180*/  UMOV UR5, 0x1 ;  /* 0x0000000100057882 */ /* 0x000fe20000000000 */
[----:B------:R-:W-:Y:S01]  /*0190*/  UMOV UR6, 0x10 ;  /* 0x0000001000067882 */ /* 0x000fe20000000000 */
[----:B------:R-:W-:Y:S01]  /*01a0*/  ELECT P0, URZ, PT ;  /* 0x00000000003f782f */ /* 0x000fe20003800000 */
[----:B------:R-:W-:-:S04]  /*01b0*/  UIADD3 UR6, -UR6, 0x100000, URZ ;  /* 0x0010000006067890 */ /* 0x000fc8000fffe13f */
[----:B------:R-:W-:Y:S02]  /*01c0*/  USHF.L.U32 UR7, UR6, 0xb, URZ ;  /* 0x0000000b06077899 */ /* 0x000fe4000800063f */
[----:B------:R-:W-:Y:S02]  /*01d0*/  USHF.L.U32 UR6, UR6, 0x1, URZ ;  /* 0x0000000106067899 */ /* 0x000fe4000800063f */
[----:B0-----:R-:W-:Y:S02]  /*01e0*/  ULEA UR8, UR8, UR4, 0x18 ;  /* 0x0000000408087291 */ /* 0x001fe4000f8ec03f */
[----:B------:R-:W-:-:S04]  /*01f0*/  UIADD3 UR4, -UR5, 0x100000, URZ ;  /* 0x0010000005047890 */ /* 0x000fc8000fffe13f */
[----:B------:R-:W-:Y:S02]  /*0200*/  USHF.L.U32 UR5, UR4, 0xb, URZ ;  /* 0x0000000b04057899 */ /* 0x000fe4000800063f */
[----:B------:R-:W-:Y:S01]  /*0210*/  USHF.L.U32 UR4, UR4, 0x1, URZ ;  /* 0x0000000104047899 */ /* 0x000fe2000800063f */
[----:B------:R-:W0:Y:S11]  /*0220*/  FENCE.VIEW.ASYNC.S ;  /* 0x00000000000073c6 */ /* 0x000e360000000000 */
[----:B0-----:R0:W1:Y:S01]  /*0230*/  SYNCS.EXCH.64 URZ, [UR8], UR4 ;  /* 0x00000004083f75b2 */ /* 0x0010620008000100 */
[----:B------:R0:W2:Y:S01]  /*0240*/  SYNCS.EXCH.64 URZ, [UR8+0x10], UR6 ;  /* 0x00001006083f75b2 */ /* 0x0000a20008000100 */
[----:B------:R0:W3:Y:S01]  /*0250*/  SYNCS.EXCH.64 URZ, [UR8+0x8], UR4 ;  /* 0x00000804083f75b2 */ /* 0x0000e20008000100 */
[----:B------:R0:W4:Y:S01]  /*0260*/  SYNCS.EXCH.64 URZ, [UR8+0x18], UR6 ;  /* 0x00001806083f75b2 */ /* 0x0001220008000100 */
[----:B------:R-:W-:Y:S01]  /*0270*/  NOP ;  /* 0x0000000000007918 */ /* 0x000fe20000000000 */
.L_x_2:
[----:B------:R-:W-:Y:S01]  /*0280*/  SHF.R.S32.HI R7, RZ, 0x1f, R18 ;  /* 0x0000001fff077819 */ /* 0x000fe20000011412 */
[----:B------:R-:W5:Y:S01]  /*0290*/  SHFL.IDX PT, R0, R0, RZ, 0x1f ;  /* 0x00001fff00007589 */ /* 0x000f6200000e0000 */
[----:B0-----:R-:W0:Y:S01]  /*02a0*/  S2UR UR8, SR_CTAID.X ;  /* 0x00000000000879c3 */ /* 0x001e220000002500 */
[----:B------:R-:W-:Y:S02]  /*02b0*/  ELECT P0, URZ, PT ;  /* 0x00000000003f782f */ /* 0x000fe40003800000 */
[----:B------:R-:W-:Y:S01]  /*02c0*/  LEA.HI R7, R7, R18, RZ, 0x7 ;  /* 0x0000001207077211 */ /* 0x000fe200078f38ff */
[----:B------:R-:W1:Y:S01]  /*02d0*/  S2R R4, SR_CTAID.Y ;  /* 0x0000000000047919 */ /* 0x000e620000002600 */
[----:B------:R-:W-:Y:S01]  /*02e0*/  ULDC UR4, c[0x0][0x154] ;  /* 0x0000550000047ab9 */ /* 0x000fe20000000800 */
[----:B------:R-:W-:Y:S01]  /*02f0*/  NOP ;  /* 0x0000000000007918 */ /* 0x000fe20000000000 */
[----:B------:R-:W-:Y:S01]  /*0300*/  LOP3.LUT R7, R7, 0xffffff80, RZ, 0xc0, !PT ;  /* 0xffffff8007077812 */ /* 0x000fe200078ec0ff */
[----:B------:R-:W-:Y:S01]  /*0310*/  NOP ;  /* 0x0000000000007918 */ /* 0x000fe20000000000 */
[----:B------:R-:W2:Y:S03]  /*0320*/  LDC R12, c[0x0][0x140] ;  /* 0x00005000ff0c7b82 */ /* 0x000ea60000000800 */
[----:B------:R-:W-:-:S05]  /*0330*/  IMAD.IADD R7, R18, 0x1, -R7 ;  /* 0x0000000112077824 */ /* 0x000fca00078e0a07 */
[----:B------:R-:W-:Y:S02]  /*0340*/  SHF.R.S32.HI R6, RZ, 0x1f, R7 ;  /* 0x0000001fff067819 */ /* 0x000fe40000011407 */
[----:B------:R-:W-:Y:S02]  /*0350*/  LOP3.LUT P2, RZ, R7, 0x7, RZ, 0xc0, !PT ;  /* 0x0000000707ff7812 */ /* 0x000fe4000784c0ff */
[----:B------:R-:W-:Y:S02]  /*0360*/  LEA.HI R6, R6, R7, RZ, 0x3 ;  /* 0x0000000706067211 */ /* 0x000fe400078f18ff */
[----:B-----5:R-:W-:Y:S02]  /*0370*/  ISETP.NE.OR P0, PT, R0, RZ, !P0 ;  /* 0x000000ff0000720c */ /* 0x020fe40004705670 */
[--C-:B------:R-:W-:Y:S02]  /*0380*/  SHF.R.S32.HI R0, RZ, 0x3, R6.reuse ;  /* 0x00000003ff007819 */ /* 0x100fe40000011406 */
[----:B------:R-:W-:-:S02]  /*0390*/  SHF.R.S32.HI R9, RZ, 0x1f, R6 ;  /* 0x0000001fff097819 */ /* 0x000fc40000011406 */
[----:B------:R-:W-:Y:S02]  /*03a0*/  SHF.R.S32.HI R6, RZ, 0x1f, R3 ;  /* 0x0000001fff067819 */ /* 0x000fe40000011403 */
[----:B------:R-:W-:Y:S02]  /*03b0*/  LEA.HI R9, R9, R0, RZ, 0x2 ;  /* 0x0000000009097211 */ /* 0x000fe400078f10ff */
[----:B------:R-:W-:Y:S02]  /*03c0*/  LEA.HI R6, R6, R3, RZ, 0x2 ;  /* 0x0000000306067211 */ /* 0x000fe400078f10ff */
[----:B-1----:R-:W-:Y:S01]  /*03d0*/  I2FP.F32.U32 R8, R4 ;  /* 0x0000000400087245 */ /* 0x002fe20000201000 */
[----:B------:R-:W-:Y:S01]  /*03e0*/  VOTEU.ALL UP0, P0 ;  /* 0x00000000003f7886 */ /* 0x000fe20000000000 */
[----:B------:R-:W-:Y:S01]  /*03f0*/  LOP3.LUT R6, R6, 0x3ffffffc, RZ, 0xc0, !PT ;  /* 0x3ffffffc06067812 */ /* 0x000fe200078ec0ff */
[----:B------:R-:W-:Y:S01]  /*0400*/  VOTEU.ALL UP1, P0 ;  /* 0x00000000003f7886 */ /* 0x000fe20000020000 */
[----:B------:R-:W-:Y:S01]  /*0410*/  LOP3.LUT R9, R9, 0xfffffffc, RZ, 0xc0, !PT ;  /* 0xfffffffc09097812 */ /* 0x000fe200078ec0ff */
[----:B------:R-:W-:Y:S01]  /*0420*/  FMUL R10, R8, UR4 ;  /* 0x00000004080a7c20 */ /* 0x000fe20008400000 */
[----:B------:R-:W-:Y:S01]  /*0430*/  IADD3 R11, R3, -R6, RZ ;  /* 0x80000006030b7210 */ /* 0x000fe20007ffe0ff */
[----:B------:R-:W1:Y:S01]  /*0440*/  @!UP0 S2UR UR7, SR_CgaCtaId ;  /* 0x00000000000789c3 */ /* 0x000e620000008800 */
[----:B0-----:R-:W-:Y:S01]  /*0450*/  I2FP.F32.U32 R6, UR8 ;  /* 0x0000000800067c45 */ /* 0x001fe20008201000 */
[----:B------:R-:W-:Y:S01]  /*0460*/  IMAD.IADD R0, R0, 0x1, -R9 ;  /* 0x0000000100007824 */ /* 0x000fe200078e0a09 */
[----:B------:R-:W-:Y:S01]  /*0470*/  ULDC UR4, c[0x0][0x150] ;  /* 0x0000540000047ab9 */ /* 0x000fe20000000800 */
[----:B------:R-:W0:Y:S01]  /*0480*/  F2I.U32.TRUNC.NTZ R10, R10 ;  /* 0x0000000a000a7305 */ /* 0x000e22000020f000 */
[----:B------:R-:W-:Y:S01]  /*0490*/  SHF.R.S32.HI R3, RZ, 0x1f, R2 ;  /* 0x0000001fff037819 */ /* 0x000fe20000011402 */
[----:B------:R-:W-:Y:S01]  /*04a0*/  FMUL R6, R6, UR4 ;  /* 0x0000000406067c20 */ /* 0x000fe20008400000 */
[----:B------:R-:W-:Y:S01]  /*04b0*/  IMAD R11, R11, 0x4, R0 ;  /* 0x000000040b0b7824 */ /* 0x000fe200078e0200 */
[----:B------:R-:W5:Y:S01]  /*04c0*/  LDC R9, c[0x0][0x148] ;  /* 0x00005200ff097b82 */ /* 0x000f620000000800 */
[----:B------:R-:W-:Y:S01]  /*04d0*/  LEA.HI R3, R3, R2, RZ, 0x2 ;  /* 0x0000000203037211 */ /* 0x000fe200078f10ff */
[----:B------:R-:W-:Y:S01]  /*04e0*/  UMOV UR4, 0x20 ;  /* 0x0000002000047882 */ /* 0x000fe20000000000 */
[----:B------:R-:W-:Y:S01]  /*04f0*/  IMAD.SHL.U32 R22, R11, 0x4, RZ ;  /* 0x000000040b167824 */ /* 0x000fe200078e00ff */
[----:B------:R-:W3:Y:S01]  /*0500*/  F2I.U32.TRUNC.NTZ R6, R6 ;  /* 0x0000000600067305 */ /* 0x000ee2000020f000 */
[----:B------:R-:W-:Y:S01]  /*0510*/  LOP3.LUT R3, R3, 0xfffffffc, RZ, 0xc0, !PT ;  /* 0xfffffffc03037812 */ /* 0x000fe200078ec0ff */
[----:B------:R-:W-:Y:S01]  /*0520*/  @!UP0 UMOV UR6, 0x400 ;  /* 0x0000040000068882 */ /* 0x000fe20000000000 */
[----:B------:R-:W-:-:S04]  /*0530*/  @!UP0 UIADD3 UR4, -UR4, 0x100000, URZ ;  /* 0x0010000004048890 */ /* 0x000fc8000fffe13f */
[----:B------:R-:W-:Y:S02]  /*0540*/  @!UP0 USHF.L.U32 UR5, UR4, 0xb, URZ ;  /* 0x0000000b04058899 */ /* 0x000fe4000800063f */
[----:B------:R-:W-:Y:S01]  /*0550*/  @!UP0 USHF.L.U32 UR4, UR4, 0x1, URZ ;  /* 0x0000000104048899 */ /* 0x000fe2000800063f */
[----:B------:R-:W4:Y:S01]  /*0560*/  LDC R8, c[0x0][0x144] ;  /* 0x00005100ff087b82 */ /* 0x000f220000000800 */
[----:B------:R-:W-:Y:S01]  /*0570*/  IADD3 R0, R2, -R3, RZ ;  /* 0x8000000302007210 */ /* 0x000fe20007ffe0ff */
[----:B0-----:R-:W-:Y:S01]  /*0580*/  IMAD.MOV R14, RZ, RZ, -R10 ;  /* 0x000000ffff0e7224 */ /* 0x001fe200078e0a0a */
[----:B------:R-:W-:Y:S02]  /*0590*/  LOP3.LUT R22, R11, 0xc, R22, 0x78, !PT ;  /* 0x0000000c0b167812 */ /* 0x000fe400078e7816 */
[----:B------:R-:W-:Y:S01]  /*05a0*/  ISETP.NE.AND P1, PT, R0, 0x3, PT ;  /* 0x000000030000780c */ /* 0x000fe20003f25270 */
[----:B-1----:R-:W-:Y:S01]  /*05b0*/  @!UP0 ULEA UR6, UR7, UR6, 0x18 ;  /* 0x0000000607068291 */ /* 0x002fe2000f8ec03f */
[----:B--2---:R-:W-:Y:S01]  /*05c0*/  ISETP.EQ.U32.AND P3, PT, R12, 0x1, PT ;  /* 0x000000010c00780c */ /* 0x004fe20003f62070 */
[----:B------:R-:W-:Y:S01]  /*05d0*/  VOTEU.ALL UP0, P0 ;  /* 0x00000000003f7886 */ /* 0x000fe20000000000 */
[----:B---3--:R-:W-:Y:S01]  /*05e0*/  IMAD.MOV R3, RZ, RZ, -R6 ;  /* 0x000000ffff037224 */ /* 0x008fe200078e0a06 */
[----:B------:R-:W-:-:S02]  /*05f0*/  ISETP.EQ.OR P1, PT, R0, RZ, !P1 ;  /* 0x000000ff0000720c */ /* 0x000fc40004f22670 */
[----:B------:R-:W-:Y:S01]  /*0600*/  ISETP.LT.U32.AND P0, PT, R22, 0x8, !P2 ;  /* 0x000000081600780c */ /* 0x000fe20005701070 */
[----:B-----5:R-:W-:Y:S01]  /*0610*/  IMAD R7, R9, R14, R4 ;  /* 0x0000000e09077224 */ /* 0x020fe200078e0204 */
[C---:B------:R-:W-:Y:S02]  /*0620*/  ISETP.EQ.AND P1, PT, R5.reuse, RZ, P1 ;  /* 0x000000ff0500720c */ /* 0x040fe40000f22270 */
[----:B------:R-:W-:Y:S01]  /*0630*/  ISETP.NE.AND P2, PT, R5, RZ, PT ;  /* 0x000000ff0500720c */ /* 0x000fe20003f45270 */
[----:B------:R-:W0:Y:S02]  /*0640*/  FENCE.VIEW.ASYNC.S ;  /* 0x00000000000073c6 */ /* 0x000e240000000000 */
[----:B0-----:R0:W1:Y:S01]  /*0650*/  @!UP0 SYNCS.EXCH.64 URZ, [UR6+0x30], UR4 ;  /* 0x00003004063f85b2 */ /* 0x0010620008000100 */
[----:B------:R-:W-:Y:S02]  /*0660*/  ISETP.NE.AND P4, PT, R7, R22, PT ;  /* 0x000000160700720c */ /* 0x000fe40003f85270 */
[----:B------:R-:W-:Y:S01]  /*0670*/  SEL R19, RZ, 0x1, !P1 ;  /* 0x00000001ff137807 */ /* 0x000fe20004800000 */
[----:B----4-:R-:W-:Y:S01]  /*0680*/  IMAD R3, R8, R3, UR8 ;  /* 0x0000000808037e24 */ /* 0x010fe2000f8e0203 */
[----:B------:R-:W-:-:S04]  /*0690*/  IADD3 R8, R5, -0x1, RZ ;  /* 0xffffffff05087810 */ /* 0x000fc80007ffe0ff */
[----:B------:R-:W-:Y:S02]  /*06a0*/  ISETP.EQ.OR P4, PT, R3, RZ, !P4 ;  /* 0x000000ff0300720c */ /* 0x000fe40006782670 */
[----:B------:R-:W-:Y:S02]  /*06b0*/  ISETP.GE.U32.AND P5, PT, R8, 0x2, PT ;  /* 0x000000020800780c */ /* 0x000fe40003fa6070 */
[----:B------:R-:W-:Y:S02]  /*06c0*/  PLOP3.LUT P0, PT, P0, P4, PT, 0x80, 0x0 ;  /* 0x000000000000781c */ /* 0x000fe40000709070 */
[----:B------:R-:W-:Y:S01]  /*06d0*/  SEL R19, R19, 0x2, P5 ;  /* 0x0000000213137807 */ /* 0x000fe20002800000 */
[----:B------:R0:W2:Y:S01]  /*06e0*/  @!UP1 SYNCS.EXCH.64 URZ, [UR6+0x38], UR4 ;  /* 0x00003804063f95b2 */ /* 0x0000a20008000100 */
[----:B------:R-:W-:Y:S01]  /*06f0*/  P2R R156, PR, RZ, 0x1 ;  /* 0x00000001ff9c7803 */ /* 0x000fe20000000000 */
[----:B------:R-:W-:Y:S01]  /*0700*/  NOP ;  /* 0x0000000000007918 */ /* 0x000fe20000000000 */
[----:B0-----:R-:W-:Y:S07]  /*0710*/  @!P3 BRA `(.L_x_3) ;  /* 0x000000000008b947 */ /* 0x001fee0003800000 */
[----:B-12---:R-:W-:Y:S01]  /*0720*/  UCGABAR_ARV ;  /* 0x00000000000079c7 */ /* 0x006fe20008000000 */
[----:B------:R-:W-:Y:S05]  /*0730*/  BRA `(.L_x_4) ;  /* 0x0000000000047947 */ /* 0x000fea0003800000 */
.L_x_3:
[----:B-12---:R-:W-:Y:S01]  /*0740*/  NOP ;  /* 0x0000000000007918 */ /* 0x006fe20000000000 */
.L_x_4:
[----:B------:R-:W0:Y:S01]  /*0750*/  LDC R2, c[0x0][0x65c] ;  /* 0x00019700ff027b82 */ /* 0x000e220000000800 */
[----:B------:R-:W-:Y:S02]  /*0760*/  IMAD.U32 R6, RZ, RZ, UR8 ;  /* 0x00000008ff067e24 */ /* 0x000fe4000f8e00ff */
[----:B------:R-:W-:Y:S01]  /*0770*/  IMAD.MOV.U32 R7, RZ, RZ, RZ ;  /* 0x000000ffff077224 */ /* 0x000fe200078e00ff */
[----:B0-----:R-:W-:-:S04]  /*0780*/  ISETP.NE.AND P1, PT, R2, 0x1, PT ;  /* 0x000000010200780c */ /* 0x001fc80003f25270 */
[----:B------:R-:W-:-:S09]  /*0790*/  P2R R5, PR, RZ, 0x2 ;  /* 0x00000002ff057803 */ /* 0x000fd20000000000 */
[----:B------:R-:W0:Y:S01]  /*07a0*/  @P1 LDC R17, c[0x0][0x10] ;  /* 0x00000400ff111b82 */ /* 0x000e220000000800 */
[----:B------:R-:W-:Y:S01]  /*07b0*/  @P1 IMAD.MOV.U32 R5, RZ, RZ, RZ ;  /* 0x000000ffff051224 */ /* 0x000fe200078e00ff */
[----:B------:R-:W-:-:S06]  /*07c0*/  @P1 MOV R13, RZ ;  /* 0x000000ff000d1202 */ /* 0x000fcc0000000f00 */
[----:B------:R-:W1:Y:S01]  /*07d0*/  @!P1 LDC R11, c[0x0][0xc] ;  /* 0x00000300ff0b9b82 */ /* 0x000e620000000800 */
[----:B0-----:R-:W-:-:S04]  /*07e0*/  @P1 IMAD.WIDE.U32 R16, R17, UR8, R4 ;  /* 0x0000000811101c25 */ /* 0x001fc8000f8e0004 */
[----:B------:R-:W-:Y:S02]  /*07f0*/  @P1 IMAD.IADD R17, R17, 0x1, R13 ;  /* 0x0000000111111824 */ /* 0x000fe400078e020d */
[----:B-1----:R-:W-:-:S04]  /*0800*/  @!P1 IMAD.WIDE.U32 R6, R4, R11, R6 ;  /* 0x0000000b04069225 */ /* 0x002fc800078e0006 */
[----:B------:R-:W-:Y:S01]  /*0810*/  @!P1 IMAD.MOV.U32 R17, RZ, RZ, R7 ;  /* 0x000000ffff119224 */ /* 0x000fe200078e0007 */
[----:B------:R-:W-:Y:S01]  /*0820*/  @!P1 MOV R16, R6 ;  /* 0x0000000600109202 */ /* 0x000fe20000000f00 */
[----:B------:R-:W-:Y:S06]  /*0830*/  @!P3 BRA `(.L_x_5) ;  /* 0x00000000000cb947 */ /* 0x000fec0003800000 */
[----:B------:R-:W-:Y:S01]  /*0840*/  UCGABAR_WAIT ;  /* 0x0000000000007dc7 */ /* 0x000fe20008000000 */
[----:B------:R-:W-:Y:S01]  /*0850*/  CCTL.IVALL ;  /* 0x00000000ff00798f */ /* 0x000fe20002000000 */
[----:B------:R-:W-:Y:S05]  /*0860*/  BRA `(.L_x_6) ;  /* 0x0000000000047947 */ /* 0x000fea0003800000 */
.L_x_5:
[----:B------:R-:W-:Y:S06]  /*0870*/  BAR.SYNC.DEFER_BLOCKING 0x0 ;  /* 0x0000000000007b1d */ /* 0x000fec0000010000 */
.L_x_6:
[----:B------:R-:W-:Y:S05]  /*0880*/  @!P2 BRA `(.L_x_7) ;  /* 0x0000008c00e4a947 */ /* 0x000fea0003800000 */
[----:B------:R-:W-:-:S13]  /*0890*/  ISETP.GT.U32.AND P0, PT, R8, 0x1, PT ;  /* 0x000000010800780c */ /* 0x000fda0003f04070 */
[----:B------:R-:W-:Y:S05]  /*08a0*/  @P0 EXIT ;  /* 0x000000000000094d */ /* 0x000fea0003800000 */
[----:B------:R-:W-:Y:S01]  /*08b0*/  ULDC.64 UR4, c[0x0][0x650] ;  /* 0x0001940000047ab9 */ /* 0x000fe20000000a00 */
[----:B------:R-:W-:Y:S01]  /*08c0*/  PRMT R0, RZ, 0x7610, R0 ;  /* 0x00007610ff007816 */ /* 0x000fe20000000000 */
[----:B------:R-:W-:Y:S01]  /*08d0*/  IMAD.MOV.U32 R152, RZ, RZ, -0x1 ;  /* 0xffffffffff987424 */ /* 0x000fe200078e00ff */
[----:B------:R-:W-:Y:S01]  /*08e0*/  ISETP.GE.U32.AND P0, PT, R16, UR4, PT ;  /* 0x0000000410007c0c */ /* 0x000fe2000bf06070 */
[----:B------:R-:W-:Y:S01]  /*08f0*/  IMAD.MOV.U32 R23, RZ, RZ, -0x1 ;  /* 0xffffffffff177424 */ /* 0x000fe200078e00ff */
[----:B------:R-:W-:Y:S02]  /*0900*/  MOV R153, 0xffffffff ;  /* 0xffffffff00997802 */ /* 0x000fe40000000f00 */
[----:B------:R-:W-:-:S13]  /*0910*/  ISETP.GE.U32.AND.EX P0, PT, R17, UR5, PT, P0 ;  /* 0x0000000511007c0c */ /* 0x000fda000bf06100 */
[----:B------:R-:W-:Y:S05]  /*0920*/  @P0 BRA `(.L_x_8) ;  /* 0x00000004002c0947 */ /* 0x000fea0003800000 */
[----:B------:R-:W0:Y:S01]  /*0930*/  LDC.64 R20, c[0x0][0x628] ;  /* 0x00018a00ff147b82 */ /* 0x000e220000000a00 */
[----:B------:R-:W-:Y:S01]  /*0940*/  IMAD.MOV.U32 R6, RZ, RZ, R16 ;  /* 0x000000ffff067224 */ /* 0x000fe200078e0010 */
[----:B------:R-:W-:-:S06]  /*0950*/  MOV R7, R17 ;  /* 0x0000001100077202 */ /* 0x000fcc0000000f00 */
[----:B------:R-:W1:Y:S08]  /*0960*/  LDC R0, c[0x0][0x630] ;  /* 0x00018c00ff007b82 */ /* 0x000e700000000800 */
[----:B------:R-:W2:Y:S01]  /*0970*/  LDC.64 R24, c[0x0][0x620] ;  /* 0x00018800ff187b82 */ /* 0x000ea20000000a00 */
[----:B0-----:R-:W-:-:S04]  /*0980*/  ISETP.NE.U32.AND P0, PT, R20, RZ, PT ;  /* 0x000000ff1400720c */ /* 0x001fc80003f05070 */
[----:B------:R-:W-:-:S13]  /*0990*/  ISETP.NE.AND.EX P0, PT, R21, RZ, PT, P0 ;  /* 0x000000ff1500720c */ /* 0x000fda0003f05300 */
[----:B-12---:R-:W-:Y:S05]  /*09a0*/  @!P0 BRA `(.L_x_9) ;  /* 0x0000000000288947 */ /* 0x006fea0003800000 */
[----:B------:R-:W0:Y:S02]  /*09b0*/  LDC R13, c[0x0][0x634] ;  /* 0x00018d00ff0d7b82 */ /* 0x000e240000000800 */
[----:B0-----:R-:W-:-:S05]  /*09c0*/  IADD3 R13, P0, R16, R13, RZ ;  /* 0x0000000d100d7210 */ /* 0x001fca0007f1e0ff */
[----:B------:R-:W-:-:S04]  /*09d0*/  IMAD.X R15, RZ, RZ, R17, P0 ;  /* 0x000000ffff0f7224 */ /* 0x000fc800000e0611 */
[----:B------:R-:W-:-:S04]  /*09e0*/  IMAD.WIDE.U32 R6, R15, R20, RZ ;  /* 0x000000140f067225 */ /* 0x000fc800078e00ff */
[----:B------:R-:W-:-:S04]  /*09f0*/  IMAD.WIDE.U32 R10, P0, R13, R21, R6 ;  /* 0x000000150d0a7225 */ /* 0x000fc80007800006 */
[----:B------:R-:W-:Y:S01]  /*0a00*/  IMAD.WIDE.U32 R6, R13, R20, RZ ;  /* 0x000000140d067225 */ /* 0x000fe200078e00ff */
[----:B------:R-:W-:-:S03]  /*0a10*/  MOV R12, R11 ;  /* 0x0000000b000c7202 */ /* 0x000fc60000000f00 */
[----:B------:R-:W-:Y:S01]  /*0a20*/  IMAD.X R13, RZ, RZ, RZ, P0 ;  /* 0x000000ffff0d7224 */ /* 0x000fe200000e06ff */
[----:B------:R-:W-:-:S05]  /*0a30*/  IADD3 RZ, P0, R7, R10, RZ ;  /* 0x0000000a07ff7210 */ /* 0x000fca0007f1e0ff */
[----:B------:R-:W-:-:S08]  /*0a40*/  IMAD.WIDE.U32.X R6, R15, R21, R12, P0 ;  /* 0x000000150f067225 */ /* 0x000fd000000e040c */
.L_x_9:
[----:B------:R-:W0:Y:S01]  /*0a50*/  LDC.64 R20, c[0x0][0x640] ;  /* 0x00019000ff147b82 */ /* 0x000e220000000a00 */
[--C-:B------:R-:W-:Y:S01]  /*0a60*/  SHF.R.U64 R27, R6, R0, R7.reuse ;  /* 0x00000000061b7219 */ /* 0x100fe20000001207 */
[----:B------:R-:W-:Y:S01]  /*0a70*/  IMAD R28, R9, R14, R4 ;  /* 0x0000000e091c7224 */ /* 0x000fe200078e0204 */
[----:B------:R-:W-:Y:S02]  /*0a80*/  SHF.R.U32.HI R0, RZ, R0, R7 ;  /* 0x00000000ff007219 */ /* 0x000fe40000011607 */
[----:B------:R-:W-:-:S03]  /*0a90*/  IADD3 R5, P0, RZ, -R27, RZ ;  /* 0x8000001bff057210 */ /* 0x000fc60007f1e0ff */
[----:B------:R-:W1:Y:S02]  /*0aa0*/  LDC R8, c[0x0][0x618] ;  /* 0x00018600ff087b82 */ /* 0x000e640000000800 */
[----:B------:R-:W-:-:S04]  /*0ab0*/  IMAD.X R7, RZ, RZ, ~R0, P0 ;  /* 0x000000ffff077224 */ /* 0x000fc800000e0e00 */
[-C--:B------:R-:W-:Y:S02]  /*0ac0*/  IMAD R0, R7, R24.reuse, RZ ;  /* 0x0000001807007224 */ /* 0x080fe400078e02ff */
[----:B------:R-:W2:Y:S01]  /*0ad0*/  LDC R11, c[0x0][0x608] ;  /* 0x00018200ff0b7b82 */ /* 0x000ea20000000800 */
[----:B------:R-:W-:-:S04]  /*0ae0*/  IMAD.WIDE.U32 R6, R5, R24, R16 ;  /* 0x0000001805067225 */ /* 0x000fc800078e0010 */
[----:B------:R-:W-:Y:S02]  /*0af0*/  IMAD R5, R5, R25, R0 ;  /* 0x0000001905057224 */ /* 0x000fe400078e0200 */
[----:B------:R-:W-:Y:S01]  /*0b00*/  IMAD.MOV.U32 R25, RZ, RZ, 0x1 ;  /* 0x00000001ff197424 */ /* 0x000fe200078e00ff */
[----:B------:R-:W3:Y:S01]  /*0b10*/  LDC R12, c[0x0][0x658] ;  /* 0x00019600ff0c7b82 */ /* 0x000ee20000000800 */
[----:B0-----:R-:W-:Y:S01]  /*0b20*/  ISETP.NE.U32.AND P0, PT, R20, RZ, PT ;  /* 0x000000ff1400720c */ /* 0x001fe20003f05070 */
[----:B------:R-:W-:Y:S01]  /*0b30*/  IMAD.IADD R5, R7, 0x1, R5 ;  /* 0x0000000107057824 */ /* 0x000fe200078e0205 */
[----:B------:R-:W-:Y:S02]  /*0b40*/  MOV R7, 0xffffffff ;  /* 0xffffffff00077802 */ /* 0x000fe40000000f00 */
[----:B------:R-:W-:-:S03]  /*0b50*/  ISETP.NE.AND.EX P0, PT, R21, RZ, PT, P0 ;  /* 0x000000ff1500720c */ /* 0x000fc60003f05300 */
[----:B------:R-:W0:Y:S01]  /*0b60*/  LDC R15, c[0x0][0x600] ;  /* 0x00018000ff0f7b82 */ /* 0x000e220000000800 */
[-CC-:B-1----:R-:W-:Y:S02]  /*0b70*/  SHF.R.U64 R13, R6, R8.reuse, R5.reuse ;  /* 0x00000008060d7219 */ /* 0x182fe40000001205 */
[----:B------:R-:W-:-:S05]  /*0b80*/  SHF.R.U32.HI R0, RZ, R8, R5 ;  /* 0x00000008ff007219 */ /* 0x000fca0000011605 */
[----:B------:R-:W1:Y:S01]  /*0b90*/  LDC R23, c[0x0][0x648] ;  /* 0x00019200ff177b82 */ /* 0x000e620000000800 */
[-CC-:B--2---:R-:W-:Y:S02]  /*0ba0*/  SHF.R.U64 R29, R13, R11.reuse, R0.reuse ;  /* 0x0000000b0d1d7219 */ /* 0x184fe40000001200 */
[----:B------:R-:W-:-:S05]  /*0bb0*/  SHF.R.U32.HI R5, RZ, R11, R0 ;  /* 0x0000000bff057219 */ /* 0x000fca0000011600 */
[----:B------:R-:W2:Y:S01]  /*0bc0*/  LDC R24, c[0x0][0x638] ;  /* 0x00018e00ff187b82 */ /* 0x000ea20000000800 */
[-CC-:B---3--:R-:W-:Y:S02]  /*0bd0*/  SHF.R.U64 R14, R29, R12.reuse, R5.reuse ;  /* 0x0000000c1d0e7219 */ /* 0x188fe40000001205 */
[-C--:B------:R-:W-:Y:S02]  /*0be0*/  SHF.L.U32 R0, R7, R12.reuse, RZ ;  /* 0x0000000c07007219 */ /* 0x080fe400000006ff */
[----:B------:R-:W-:Y:S01]  /*0bf0*/  SHF.R.U32.HI R5, RZ, R12, R5 ;  /* 0x0000000cff057219 */ /* 0x000fe20000011605 */
[----:B------:R-:W-:Y:S01]  /*0c00*/  IMAD.MOV.U32 R4, RZ, RZ, R14 ;  /* 0x000000ffff047224 */ /* 0x000fe200078e000e */
[----:B------:R-:W-:Y:S01]  /*0c10*/  LOP3.LUT R10, RZ, R0, RZ, 0x33, !PT ;  /* 0x00000000ff0a7212 */ /* 0x000fe200078e33ff */
[----:B------:R-:W3:Y:S01]  /*0c20*/  LDC R26, c[0x0][0x610] ;  /* 0x00018400ff1a7b82 */ /* 0x000ee20000000800 */
[----:B------:R-:W-:Y:S05]  /*0c30*/  @!P0 BRA `(.L_x_10) ;  /* 0x0000000000288947 */ /* 0x000fea0003800000 */
[----:B------:R-:W4:Y:S02]  /*0c40*/  LDC R9, c[0x0][0x64c] ;  /* 0x00019300ff097b82 */ /* 0x000f240000000800 */
[----:B----4-:R-:W-:-:S04]  /*0c50*/  IADD3 R9, P0, R14, R9, RZ ;  /* 0x000000090e097210 */ /* 0x010fc80007f1e0ff */
[----:B------:R-:W-:-:S05]  /*0c60*/  IADD3.X R11, RZ, R5, RZ, P0, !PT ;  /* 0x00000005ff0b7210 */ /* 0x000fca00007fe4ff */
[----:B------:R-:W-:-:S04]  /*0c70*/  IMAD.WIDE.U32 R4, R11, R20, RZ ;  /* 0x000000140b047225 */ /* 0x000fc800078e00ff */
[----:B------:R-:W-:-:S04]  /*0c80*/  IMAD.WIDE.U32 R6, P0, R9, R21, R4 ;  /* 0x0000001509067225 */ /* 0x000fc80007800004 */
[----:B------:R-:W-:-:S04]  /*0c90*/  IMAD.WIDE.U32 R4, R9, R20, RZ ;  /* 0x0000001409047225 */ /* 0x000fc800078e00ff */
[----:B------:R-:W-:Y:S01]  /*0ca0*/  IMAD.X R9, RZ, RZ, RZ, P0 ;  /* 0x000000ffff097224 */ /* 0x000fe200000e06ff */
[----:B------:R-:W-:Y:S01]  /*0cb0*/  IADD3 RZ, P0, R5, R6, RZ ;  /* 0x0000000605ff7210 */ /* 0x000fe20007f1e0ff */
[----:B------:R-:W-:-:S04]  /*0cc0*/  IMAD.MOV.U32 R8, RZ, RZ, R7 ;  /* 0x000000ffff087224 */ /* 0x000fc800078e0007 */
[----:B------:R-:W-:-:S08]  /*0cd0*/  IMAD.WIDE.U32.X R4, R11, R21, R8, P0 ;  /* 0x000000150b047225 */ /* 0x000fd000000e0408 */
.L_x_10:
[----:B-1----:R-:W-:Y:S02]  /*0ce0*/  SHF.R.U64 R4, R4, R23, R5 ;  /* 0x0000001704047219 */ /* 0x002fe40000001205 */
[----:B------:R-:W-:Y:S02]  /*0cf0*/  SHF.L.U32 R0, R25, R12, RZ ;  /* 0x0000000c19007219 */ /* 0x000fe400000006ff */
[----:B------:R-:W-:Y:S01]  /*0d00*/  LOP3.LUT R5, R29, R10, RZ, 0xc0, !PT ;  /* 0x0000000a1d057212 */ /* 0x000fe200078ec0ff */
[----:B------:R-:W-:Y:S01]  /*0d10*/  IMAD.MOV R7, RZ, RZ, -R4 ;  /* 0x000000ffff077224 */ /* 0x000fe200078e0a04 */
[----:B0-----:R-:W-:Y:S02]  /*0d20*/  IADD3 R6, R15, -0x1, RZ ;  /* 0xffffffff0f067810 */ /* 0x001fe40007ffe0ff */
[----:B------:R-:W-:Y:S01]  /*0d30*/  SEL R3, R3, R28, !P1 ;  /* 0x0000001c03037207 */ /* 0x000fe20004800000 */
[----:B------:R-:W-:Y:S01]  /*0d40*/  IMAD R4, R0, R4, R5 ;  /* 0x0000000400047224 */ /* 0x000fe200078e0205 */
[----:B------:R-:W-:Y:S01]  /*0d50*/  LOP3.LUT R6, R13, R6, RZ, 0xc0, !PT ;  /* 0x000000060d067212 */ /* 0x000fe200078ec0ff */
[----:B--2---:R-:W-:Y:S01]  /*0d60*/  IMAD R0, R7, R24, R14 ;  /* 0x0000001807007224 */ /* 0x004fe200078e020e */
[----:B------:R-:W-:Y:S01]  /*0d70*/  MOV R23, R27 ;  /* 0x0000001b00177202 */ /* 0x000fe20000000f00 */
[----:B---3--:R-:W-:-:S02]  /*0d80*/  IMAD R3, R4, R26, R3 ;  /* 0x0000001a04037224 */ /* 0x008fc400078e0203 */
[----:B------:R-:W-:Y:S02]  /*0d90*/  IMAD R152, R0, R15, R6 ;  /* 0x0000000f00987224 */ /* 0x000fe400078e0206 */
[----:B------:R-:W-:-:S03]  /*0da0*/  IMAD.MOV.U32 R4, RZ, RZ, 0x1 ;  /* 0x00000001ff047424 */ /* 0x000fc600078e00ff */
[----:B------:R-:W-:Y:S02]  /*0db0*/  SEL R153, R152, R3, !P1 ;  /* 0x0000000398997207 */ /* 0x000fe40004800000 */
[----:B------:R-:W-:Y:S02]  /*0dc0*/  PRMT R0, R4, 0x7610, R0 ;  /* 0x0000761004007816 */ /* 0x000fe40000000000 */
[----:B------:R-:W-:-:S07]  /*0dd0*/  SEL R152, R3, R152, !P1 ;  /* 0x0000009803987207 */ /* 0x000fce0004800000 */
.L_x_8:
[----:B------:R-:W-:-:S08]  /*0de0*/  NOP ;  /* 0x0000000000007918 */ /* 0x000fd00000000000 */
[----:B------:R-:W0:Y:S02]  /*0df0*/  USETMAXREG.TRY_ALLOC.CTAPOOL UP0, 0xe8 ;  /* 0x000000e8000079c8 */ /* 0x000e240008000600 */
[----:B0-----:R-:W-:-:S13]  /*0e00*/  PLOP3.LUT P0, PT, PT, PT, UP0, 0x80, 0x0 ;  /* 0x000000000000781c */ /* 0x001fda0003f0f008 */
[----:B------:R-:W-:Y:S05]  /*0e10*/  @!P0 BRA `(.L_x_8) ;  /* 0xfffffffc00f08947 */ /* 0x000fea000383ffff */
[----:B------:R-:W-:Y:S01]  /*0e20*/  ULDC.64 UR4, c[0x0][0x598] ;  /* 0x0001660000047ab9 */ /* 0x000fe20000000a00 */
[----:B------:R-:W-:Y:S01]  /*0e30*/  ULDC.64 UR36, c[0x0][0x208] ;  /* 0x0000820000247ab9 */ /* 0x000fe20000000a00 */
[----:B------:R-:W-:-:S04]  /*0e40*/  ISETP.NE.U32.AND P0, PT, RZ, UR4, PT ;  /* 0x00000004ff007c0c */ /* 0x000fc8000bf05070 */
[----:B------:R-:W-:-:S13]  /*0e50*/  ISETP.NE.AND.EX P0, PT, RZ, UR5, PT, P0 ;  /* 0x00000005ff007c0c */ /* 0x000fda000bf05300 */
[----:B------:R-:W-:Y:S05]  /*0e60*/  @!P0 BRA `(.L_x_11) ;  /* 0x00000000001c8947 */ /* 0x000fea0003800000 */
[----:B------:R-:W0:Y:S02]  /*0e70*/  LDC.64 R4, c[0x0][0x598] ;  /* 0x00016600ff047b82 */ /* 0x000e240000000a00 */
[----:B0-----:R-:W2:Y:S02]  /*0e80*/  LDG.E.64 R4, desc[UR36][R4.64] ;  /* 0x0000002404047981 */ /* 0x001ea4000c1e1b00 */
[----:B--2---:R-:W-:-:S04]  /*0e90*/  ISETP.NE.U32.AND P0, PT, R4, RZ, PT ;  /* 0x000000ff0400720c */ /* 0x004fc80003f05070 */
[----:B------:R-:W-:-:S13]  /*0ea0*/  ISETP.NE.AND.EX P0, PT, R5, RZ, PT, P0 ;  /* 0x000000ff0500720c */ /* 0x000fda0003f05300 */
[----:B------:R-:W-:Y:S05]  /*0eb0*/  @!P0 BRA `(.L_x_11) ;  /* 0x0000000000088947 */ /* 0x000fea0003800000 */
[----:B------:R0:W5:Y:S01]  /*0ec0*/  LD.E R154, desc[UR36][R4.64] ;  /* 0x00000024049a7980 */ /* 0x000162000c101900 */
[----:B------:R-:W-:Y:S05]  /*0ed0*/  BRA `(.L_x_12) ;  /* 0x0000000000247947 */ /* 0x000fea0003800000 */
.L_x_11:
[----:B------:R-:W-:Y:S02]  /*0ee0*/  ULDC.64 UR4, c[0x0][0x588] ;  /* 0x0001620000047ab9 */ /* 0x000fe40000000a00 */
[----:B------:R-:W-:-:S04]  /*0ef0*/  ISETP.NE.U32.AND P0, PT, RZ, UR4, PT ;  /* 0x00000004ff007c0c */ /* 0x000fc8000bf05070 */
[----:B------:R-:W-:-:S13]  /*0f00*/  ISETP.NE.AND.EX P0, PT, RZ, UR5, PT, P0 ;  /* 0x00000005ff007c0c */ /* 0x000fda000bf05300 */
[----:B------:R-:W-:Y:S05]  /*0f10*/  @!P0 BRA `(.L_x_13) ;  /* 0x00000000000c8947 */ /* 0x000fea0003800000 */
[----:B------:R-:W0:Y:S02]  /*0f20*/  LDC.64 R154, c[0x0][0x588] ;  /* 0x00016200ff9a7b82 */ /* 0x000e240000000a00 */
[----:B0-----:R1:W5:Y:S01]  /*0f30*/  LDG.E R154, desc[UR36][R154.64] ;  /* 0x000000249a9a7981 */ /* 0x001362000c1e1900 */
[----:B------:R-:W-:Y:S05]  /*0f40*/  BRA `(.L_x_12) ;  /* 0x0000000000087947 */ /* 0x000fea0003800000 */
.L_x_13:
[----:B------:R-:W-:Y:S02]  /*0f50*/  ULDC UR4, c[0x0][0x580] ;  /* 0x0001600000047ab9 */ /* 0x000fe40000000800 */
[----:B------:R-:W-:-:S07]  /*0f60*/  IMAD.U32 R154, RZ, RZ, UR4 ;  /* 0x00000004ff9a7e24 */ /* 0x000fce000f8e00ff */
.L_x_12:
[----:B------:R-:W-:Y:S02]  /*0f70*/  ULDC.64 UR4, c[0x0][0x5a0] ;  /* 0x0001680000047ab9 */ /* 0x000fe40000000a00 */
[----:B------:R-:W-:-:S04]  /*0f80*/  ISETP.NE.U32.AND P0, PT, RZ, UR4, PT ;  /* 0x00000004ff007c0c */ /* 0x000fc8000bf05070 */
[----:B------:R-:W-:-:S13]  /*0f90*/  ISETP.NE.AND.EX P0, PT, RZ, UR5, PT, P0 ;  /* 0x00000005ff007c0c */ /* 0x000fda000bf05300 */
[----:B------:R-:W-:Y:S05]  /*0fa0*/  @!P0 BRA `(.L_x_14) ;  /* 0x00000000001c8947 */ /* 0x000fea0003800000 */
[----:B0-----:R-:W0:Y:S02]  /*0fb0*/  LDC.64 R4, c[0x0][0x5a0] ;  /* 0x00016800ff047b82 */ /* 0x001e240000000a00 */
[----:B0-----:R-:W2:Y:S02]  /*0fc0*/  LDG.E.64 R4, desc[UR36][R4.64] ;  /* 0x0000002404047981 */ /* 0x001ea4000c1e1b00 */
[----:B--2---:R-:W-:-:S04]  /*0fd0*/  ISETP.NE.U32.AND P0, PT, R4, RZ, PT ;  /* 0x000000ff0400720c */ /* 0x004fc80003f05070 */
[----:B------:R-:W-:-:S13]  /*0fe0*/  ISETP.NE.AND.EX P0, PT, R5, RZ, PT, P0 ;  /* 0x000000ff0500720c */ /* 0x000fda0003f05300 */
[----:B------:R-:W-:Y:S05]  /*0ff0*/  @!P0 BRA `(.L_x_14) ;  /* 0x0000000000088947 */ /* 0x000fea0003800000 */
[----:B-1----:R0:W5:Y:S01]  /*1000*/  LD.E R155, desc[UR36][R4.64] ;  /* 0x00000024049b7980 */ /* 0x002162000c101900 */
[----:B------:R-:W-:Y:S05]  /*1010*/  BRA `(.L_x_15) ;  /* 0x0000000000247947 */ /* 0x000fea0003800000 */
.L_x_14:
[----:B------:R-:W-:Y:S02]  /*1020*/  ULDC.64 UR4, c[0x0][0x590] ;  /* 0x0001640000047ab9 */ /* 0x000fe40000000a00 */
[----:B------:R-:W-:-:S04]  /*1030*/  ISETP.NE.U32.AND P0, PT, RZ, UR4, PT ;  /* 0x00000004ff007c0c */ /* 0x000fc8000bf05070 */
[----:B------:R-:W-:-:S13]  /*1040*/  ISETP.NE.AND.EX P0, PT, RZ, UR5, PT, P0 ;  /* 0x00000005ff007c0c */ /* 0x000fda000bf05300 */
[----:B------:R-:W-:Y:S05]  /*1050*/  @!P0 BRA `(.L_x_16) ;  /* 0x00000000000c8947 */ /* 0x000fea0003800000 */
[----:B0-----:R-:W1:Y:S02]  /*1060*/  LDC.64 R4, c[0x0][0x590] ;  /* 0x00016400ff047b82 */ /* 0x001e640000000a00 */
[----:B-1----:R1:W5:Y:S01]  /*1070*/  LDG.E R155, desc[UR36][R4.64] ;  /* 0x00000024049b7981 */ /* 0x002362000c1e1900 */
[----:B------:R-:W-:Y:S05]  /*1080*/  BRA `(.L_x_15) ;  /* 0x0000000000087947 */ /* 0x000fea0003800000 */
.L_x_16:
[----:B------:R-:W-:Y:S02]  /*1090*/  ULDC UR4, c[0x0][0x584] ;  /* 0x0001610000047ab9 */ /* 0x000fe40000000800 */
[----:B-1----:R-:W-:-:S07]  /*10a0*/  IMAD.U32 R155, RZ, RZ, UR4 ;  /* 0x00000004ff9b7e24 */ /* 0x002fce000f8e00ff */
.L_x_15:
[----:B------:R-:W-:-:S13]  /*10b0*/  LOP3.LUT P0, RZ, R0, 0xff, RZ, 0xc0, !PT ;  /* 0x000000ff00ff7812 */ /* 0x000fda000780c0ff */
[----:B------:R-:W-:Y:S05]  /*10c0*/  @!P0 EXIT ;  /* 0x000000000000894d */ /* 0x000fea0003800000 */
[----:B------:R-:W-:Y:S01]  /*10d0*/  ULDC UR4, c[0x0][0x28c] ;  /* 0x0000a30000047ab9 */ /* 0x000fe20000000800 */
[----:B------:R-:W-:Y:S01]  /*10e0*/  LOP3.LUT R164, R19, 0x1, RZ, 0xfc, !PT ;  /* 0x0000000113a47812 */ /* 0x000fe200078efcff */
[----:B------:R-:W-:Y:S01]  /*10f0*/  UIADD3 UR4, UR4, 0x3f, URZ ;  /* 0x0000003f04047890 */ /* 0x000fe2000fffe03f */
[----:B------:R-:W-:Y:S01]  /*1100*/  UMOV UR38, URZ ;  /* 0x0000003f00267c82 */ /* 0x000fe20008000000 */
[----:B------:R-:W-:Y:S02]  /*1110*/  UMOV UR39, URZ ;  /* 0x0000003f00277c82 */ /* 0x000fe40008000000 */
[----:B------:R-:W-:-:S04]  /*1120*/  USHF.R.S32.HI UR5, URZ, 0x1f, UR4 ;  /* 0x0000001f3f057899 */ /* 0x000fc80008011404 */
[----:B------:R-:W-:-:S04]  /*1130*/  ULEA.HI UR5, UR5, UR4, URZ, 0x6 ;  /* 0x0000000405057291 */ /* 0x000fc8000f8f303f */
[----:B------:R-:W-:-:S12]  /*1140*/  USHF.R.S32.HI UR40, URZ, 0x6, UR5 ;  /* 0x000000063f287899 */ /* 0x000fd80008011405 */
.L_x_288:
[----:B------:R-:W-:Y:S01]  /*1150*/  LOP3.LUT R0, R18, 0x80, RZ, 0xc0, !PT ;  /* 0x0000008012007812 */ /* 0x000fe200078ec0ff */
[----:B--2---:R-:W2:Y:S01]  /*1160*/  S2UR UR7, SR_CgaCtaId ;  /* 0x00000000000779c3 */ /* 0x004ea20000008800 */
[----:B------:R-:W-:Y:S02]  /*1170*/  UMOV UR6, 0x400 ;  /* 0x0000040000067882 */ /* 0x000fe40000000000 */
[----:B------:R-:W-:-:S06]  /*1180*/  SHF.R.U32.HI R0, RZ, 0x7, R0 ;  /* 0x00000007ff007819 */ /* 0x000fcc0000011600 */
[----:B---3--:R-:W3:Y:S01]  /*1190*/  SHFL.IDX PT, R0, R0, RZ, 0x1f ;  /* 0x00001fff00007589 */ /* 0x008ee200000e0000 */
[----:B--2---:R-:W-:Y:S01]  /*11a0*/  ULEA UR6, UR7, UR6, 0x18 ;  /* 0x0000000607067291 */ /* 0x004fe2000f8ec03f */
[----:B---3--:R-:W-:-:S13]  /*11b0*/  R2UR UR4, R0 ;  /* 0x00000000000472ca */ /* 0x008fda00000e0000 */
[----:B------:R-:W-:-:S04]  /*11c0*/  ULEA.HI UR5, UR4, UR4, URZ, 0x1 ;  /* 0x0000000404057291 */ /* 0x000fc8000f8f083f */
[----:B------:R-:W-:-:S04]  /*11d0*/  ULOP3.LUT UR5, UR5, 0x7fffe, URZ, 0xc0, !UPT ;  /* 0x0007fffe05057892 */ /* 0x000fc8000f8ec03f */
[----:B------:R-:W-:-:S03]  /*11e0*/  UIADD3 UR5, UR4, -UR5, URZ ;  /* 0x8000000504057290 */ /* 0x000fc6000fffe03f */
[----:B------:R-:W-:Y:S01]  /*11f0*/  ULDC UR4, c[0x0][0x28c] ;  /* 0x0000a30000047ab9 */ /* 0x000fe20000000800 */
[----:B------:R-:W-:Y:S01]  /*1200*/  ULEA UR5, UR5, UR6, 0xd ;  /* 0x0000000605057291 */ /* 0x000fe2000f8e683f */
[----:B------:R-:W-:-:S03]  /*1210*/  ISETP.LT.AND P0, PT, RZ, UR4, PT ;  /* 0x00000004ff007c0c */ /* 0x000fc6000bf01270 */
[----:B------:R-:W-:-:S04]  /*1220*/  UIADD3 UR5, UR5, 0x100, URZ ;  /* 0x0000010005057890 */ /* 0x000fc8000fffe03f */
[----:B------:R-:W-:-:S04]  /*1230*/  USHF.R.U32.HI UR5, URZ, 0x4, UR5 ;  /* 0x000000043f057899 */ /* 0x000fc80008011605 */
[----:B------:R-:W-:Y:S02]  /*1240*/  ULOP3.LUT UR41, UR5, 0x3fff, URZ, 0xc0, !UPT ;  /* 0x00003fff05297892 */ /* 0x000fe4000f8ec03f */
[----:B-1--4-:R-:W-:Y:S10]  /*1250*/  @P0 BRA `(.L_x_17) ;  /* 0x0000000000400947 */ /* 0x012ff40003800000 */
[----:B------:R-:W-:Y:S01]  /*1260*/  MOV R0, 0x0 ;  /* 0x0000000000007802 */ /* 0x000fe20000000f00 */
[----:B------:R-:W-:Y:S01]  /*1270*/  ULDC.64 UR4, c[0x4][0x68] ;  /* 0x01001a0000047ab9 */ /* 0x000fe20000000a00 */
[----:B------:R-:W-:Y:S01]  /*1280*/  ULDC.64 UR6, c[0x4][0x8] ;  /* 0x0100020000067ab9 */ /* 0x000fe20000000a00 */
[----:B01----:R-:W-:Y:S01]  /*1290*/  MOV R4, UR4 ;  /* 0x0000000400047c02 */ /* 0x003fe20008000f00 */
[----:B------:R0:W1:Y:S01]  /*12a0*/  LDC.64 R14, c[0x4][R0] ;  /* 0x01000000000e7b82 */ /* 0x0000620000000a00 */
[----:B------:R-:W-:Y:S01]  /*12b0*/  IMAD.U32 R5, RZ, RZ, UR5 ;  /* 0x00000005ff057e24 */ /* 0x000fe2000f8e00ff */
[----:B------:R-:W-:Y:S01]  /*12c0*/  ULDC.64 UR4, c[0x4][0x70] ;  /* 0x01001c0000047ab9 */ /* 0x000fe20000000a00 */
[----:B------:R-:W-:Y:S01]  /*12d0*/  IMAD.U32 R10, RZ, RZ, UR6 ;  /* 0x00000006ff0a7e24 */ /* 0x000fe2000f8e00ff */
[----:B------:R-:W-:Y:S01]  /*12e0*/  MOV R7, UR5 ;  /* 0x0000000500077c02 */ /* 0x000fe20008000f00 */
[----:B------:R-:W-:Y:S01]  /*12f0*/  IMAD.U32 R6, RZ, RZ, UR4 ;  /* 0x00000004ff067e24 */ /* 0x000fe2000f8e00ff */
[----:B------:R-:W-:Y:S01]  /*1300*/  MOV R8, 0x1e1 ;  /* 0x000001e100087802 */ /* 0x000fe20000000f00 */
[----:B------:R-:W-:-:S02]  /*1310*/  IMAD.U32 R11, RZ, RZ, UR7 ;  /* 0x00000007ff0b7e24 */ /* 0x000fc4000f8e00ff */
[----:B------:R-:W-:Y:S02]  /*1320*/  IMAD.MOV.U32 R12, RZ, RZ, 0x1 ;  /* 0x00000001ff0c7424 */ /* 0x000fe400078e00ff */
[----:B0-----:R-:W-:-:S07]  /*1330*/  IMAD.MOV.U32 R13, RZ, RZ, RZ ;  /* 0x000000ffff0d7224 */ /* 0x001fce00078e00ff */
[----:B------:R-:W-:-:S07]  /*1340*/  LEPC R20, `(.L_x_17) ;  /* 0x000000001014794e */ /* 0x000fce0000000000 */
[----:B-1---5:R-:W-:Y:S05]  /*1350*/  CALL.ABS.NOINC R14 ;  /* 0x000000000e007343 */ /* 0x022fea0003c00000 */
.L_x_17:
[----:B------:R-:W-:-:S13]  /*1360*/  ISETP.NE.AND P0, PT, R164, 0x3, PT ;  /* 0x00000003a400780c */ /* 0x000fda0003f05270 */
[----:B------:R-:W-:Y:S05]  /*1370*/  @!P0 BRA `(.L_x_18) ;  /* 0x0000000000048947 */ /* 0x000fea0003800000 */
[----:B------:R-:W-:Y:S01]  /*1380*/  BPT.TRAP 0x1 ;  /* 0x000000040000795c */ /* 0x000fe20000300000 */
.L_x_18:
[----:B------:R-:W2:Y:S01]  /*1390*/  S2UR UR5, SR_CgaCtaId ;  /* 0x00000000000579c3 */ /* 0x000ea20000008800 */
[----:B------:R-:W-:Y:S01]  /*13a0*/  UMOV UR4, 0x400 ;  /* 0x0000040000047882 */ /* 0x000fe20000000000 */
[----:B------:R-:W-:Y:S01]  /*13b0*/  IMAD.U32 R0, RZ, RZ, UR38 ;  /* 0x00000026ff007e24 */ /* 0x000fe2000f8e00ff */
[----:B------:R-:W-:-:S04]  /*13c0*/  MOV R3, UR39 ;  /* 0x0000002700037c02 */ /* 0x000fc80008000f00 */
[----:B------:R-:W-:Y:S01]  /*13d0*/  SHF.L.U32 R0, R0, 0x1f, RZ ;  /* 0x0000001f00007819 */ /* 0x000fe200000006ff */
[----:B--2---:R-:W-:-:S06]  /*13e0*/  ULEA UR4, UR5, UR4, 0x18 ;  /* 0x0000000405047291 */ /* 0x004fcc000f8ec03f */
[----:B------:R-:W-:-:S05]  /*13f0*/  IMAD.U32 R6, RZ, RZ, UR4 ;  /* 0x00000004ff067e24 */ /* 0x000fca000f8e00ff */
[----:B------:R-:W-:-:S04]  /*1400*/  LEA R3, R3, R6, 0x3 ;  /* 0x0000000603037211 */ /* 0x000fc800078e18ff */
[----:B------:R2:W3:Y:S01]  /*1410*/  SYNCS.PHASECHK.TRANS64.TRYWAIT P1, [R3+URZ], R0 ;  /* 0x00000000030075a7 */ /* 0x0004e2000802017f */
[----:B------:R-:W-:Y:S05]  /*1420*/  @!P0 BRA `(.L_x_19) ;  /* 0x0000000000048947 */ /* 0x000fea0003800000 */
[----:B------:R-:W-:Y:S01]  /*1430*/  BPT.TRAP 0x1 ;  /* 0x000000040000795c */ /* 0x000fe20000300000 */
.L_x_19:
[----:B---3--:R-:W-:Y:S05]  /*1440*/  @P1 BRA `(.L_x_20) ;  /* 0x0000000000081947 */ /* 0x008fea0003800000 */
[----:B------:R-:W3:Y:S02]  /*1450*/  SYNCS.PHASECHK.TRANS64.TRYWAIT P1, [R3+URZ], R0 ;  /* 0x00000000030075a7 */ /* 0x000ee4000802017f */
[----:B---3--:R-:W-:Y:S05]  /*1460*/  @!P1 BRA `(.L_x_21) ;  /* 0x0000009800409947 */ /* 0x008fea0003800000 */
.L_x_20:
[----:B------:R-:W-:-:S04]  /*1470*/  UISETP.LT.AND UP0, UPT, UR40, 0x1, UPT ;  /* 0x000000012800788c */ /* 0x000fc8000bf01270 */
[----:B------:R-:W-:-:S06]  /*1480*/  USEL UR4, UR40, 0x1, UP0 ;  /* 0x0000000128047887 */ /* 0x000fcc0008000000 */
[----:B--23--:R-:W-:Y:S01]  /*1490*/  IMAD.U32 R0, RZ, RZ, UR4 ;  /* 0x00000004ff007e24 */ /* 0x00cfe2000f8e00ff */
[----:B------:R-:W-:Y:S05]  /*14a0*/  WARPSYNC.ALL ;  /* 0x0000000000007948 */ /* 0x000fea0003800000 */
[----:B------:R-:W-:-:S04]  /*14b0*/  IADD3 R0, -R0, UR40, RZ ;  /* 0x0000002800007c10 */ /* 0x000fc8000fffe1ff */
[----:B------:R-:W-:Y:S02]  /*14c0*/  ISETP.GE.AND P1, PT, R0, 0x1, PT ;  /* 0x000000010000780c */ /* 0x000fe40003f26270 */
[----:B------:R-:W-:Y:S01]  /*14d0*/  R2UR UR4, R6 ;  /* 0x00000000060472ca */ /* 0x000fe200000e0000 */
[----:B------:R-:W-:Y:S01]  /*14e0*/  WARPGROUP.ARRIVE ;  /* 0x00000000000079c5 */ /* 0x000fe20000000000 */
[----:B------:R-:W-:Y:S01]  /*14f0*/  UMOV UR9, 0x40000040 ;  /* 0x4000004000097882 */ /* 0x000fe20000000000 */
[----:B------:R-:W-:Y:S01]  /*1500*/  UMOV UR11, 0x40000040 ;  /* 0x40000040000b7882 */ /* 0x000fe20000000000 */
[----:B------:R-:W-:Y:S01]  /*1510*/  UMOV UR13, 0x40000040 ;  /* 0x40000040000d7882 */ /* 0x000fe20000000000 */
[----:B------:R-:W-:-:S08]  /*1520*/  UMOV UR15, UR11 ;  /* 0x0000000b000f7c82 */ /* 0x000fd00008000000 */
[----:B------:R-:W-:-:S04]  /*1530*/  UIADD3 UR4, UR4, 0x20100, URZ ;  /* 0x0002010004047890 */ /* 0x000fc8000fffe03f */
[----:B------:R-:W-:-:S04]  /*1540*/  USHF.R.U32.HI UR4, URZ, 0x4, UR4 ;  /* 0x000000043f047899 */ /* 0x000fc80008011604 */
[----:B------:R-:W-:Y:S02]  /*1550*/  ULOP3.LUT UR5, UR4, 0x3fff, URZ, 0xc0, !UPT ;  /* 0x00003fff04057892 */ /* 0x000fe4000f8ec03f */
[----:B------:R-:W-:Y:S02]  /*1560*/  ULOP3.LUT UR4, UR41, 0x10000, URZ, 0xfc, !UPT ;  /* 0x0001000029047892 */ /* 0x000fe4000f8efc3f */
[----:B------:R-:W-:Y:S02]  /*1570*/  ULOP3.LUT UR5, UR5, 0x10000, URZ, 0xfc, !UPT ;  /* 0x0001000005057892 */ /* 0x000fe4000f8efc3f */
[----:B------:R-:W-:Y:S02]  /*1580*/  ULEA UR8, UR39, UR4, 0xc ;  /* 0x0000000427087291 */ /* 0x000fe4000f8e603f */
[----:B------:R-:W-:Y:S02]  /*1590*/  ULEA UR6, UR39, UR5, 0xb ;  /* 0x0000000527067291 */ /* 0x000fe4000f8e583f */
[----:B------:R-:W-:-:S05]  /*15a0*/  UIADD3 UR12, UR8, 0x400, URZ ;  /* 0x00000400080c7890 */ /* 0x000fca000fffe03f */
[----:B------:R-:W-:Y:S02]  /*15b0*/  UMOV UR10, UR6 ;  /* 0x00000006000a7c82 */ /* 0x000fe40008000000 */
[----:B------:R-:W-:Y:S01]  /*15c0*/  HGMMA.64x128x8.F32.TF32 R88, gdesc[UR8], RZ, !UPT, gsb0 ;  /* 0x05e00000085879f0 */ /* 0x000fe2000c0028ff */
[----:B------:R-:W-:Y:S02]  /*15d0*/  UMOV UR14, UR10 ;  /* 0x0000000a000e7c82 */ /* 0x000fe40008000000 */
[----:B------:R-:W-:Y:S02]  /*15e0*/  WARPGROUP.DEPBAR.LE gsb0, 0x0 ;  /* 0x00008000000079c5 */ /* 0x000fe40000010000 */
[----:B------:R-:W-:-:S07]  /*15f0*/  WARPGROUP.ARRIVE ;  /* 0x00000000000079c5 */ /* 0x000fce0000000000 */
[----:B------:R-:W-:Y:S01]  /*1600*/  HGMMA.64x128x8.F32.TF32 R24, gdesc[UR12], RZ, !UPT, gsb0 ;  /* 0x05e000000c1879f0 */ /* 0x000fe2000c0028ff */
[----:B------:R-:W-:Y:S02]  /*1610*/  UIADD3 UR12, UR8, 0x2, URZ ;  /* 0x00000002080c7890 */ /* 0x000fe4000fffe03f */
[----:B------:R-:W-:Y:S01]  /*1620*/  UIADD3 UR14, UR6, 0x2, URZ ;  /* 0x00000002060e7890 */ /* 0x000fe2000fffe03f */
[----:B------:R-:W-:Y:S01]  /*1630*/  UMOV UR13, 0x40000040 ;  /* 0x40000040000d7882 */ /* 0x000fe20000000000 */
[----:B------:R-:W-:Y:S01]  /*1640*/  UMOV UR15, 0x40000040 ;  /* 0x40000040000f7882 */ /* 0x000fe20000000000 */
[----:B------:R-:W-:Y:S02]  /*1650*/  WARPGROUP.DEPBAR.LE gsb0, 0x0 ;  /* 0x00008000000079c5 */ /* 0x000fe40000010000 */
[----:B------:R-:W-:-:S06]  /*1660*/  WARPGROUP.ARRIVE ;  /* 0x00000000000079c5 */ /* 0x000fcc0000000000 */
[----:B------:R-:W-:Y:S01]  /*1670*/  HGMMA.64x128x8.F32.TF32 R88, gdesc[UR12], R88, gsb0 ;  /* 0x05e000000c5879f0 */ /* 0x000fe20008002858 */
[----:B------:R-:W-:Y:S01]  /*1680*/  UIADD3 UR12, UR8, 0x402, URZ ;  /* 0x00000402080c7890 */ /* 0x000fe2000fffe03f */
[----:B------:R-:W-:Y:S01]  /*1690*/  UMOV UR13, 0x40000040 ;  /* 0x40000040000d7882 */ /* 0x000fe20000000000 */
[----:B------:R-:W-:Y:S02]  /*16a0*/  WARPGROUP.DEPBAR.LE gsb0, 0x0 ;  /* 0x00008000000079c5 */ /* 0x000fe40000010000 */
[----:B------:R-:W-:-:S07]  /*16b0*/  WARPGROUP.ARRIVE ;  /* 0x00000000000079c5 */ /* 0x000fce0000000000 */
[----:B------:R-:W-:Y:S01]  /*16c0*/  HGMMA.64x128x8.F32.TF32 R24, gdesc[UR12], R24, gsb0 ;  /* 0x05e000000c1879f0 */ /* 0x000fe20008002818 */
        /* <DEDUP_REMOVED lines=71> */
[----:B------:R-:W-:Y:S03]  /*1b40*/  HGMMA.64x128x8.F32.TF32 R24, gdesc[UR12], R24, gsb0 ;  /* 0x05e000000c1879f0 */ /* 0x000fe60008002818 */
[----:B------:R-:W-:Y:S02]  /*1b50*/  WARPGROUP.DEPBAR.LE gsb0, 0x0 ;  /* 0x00008000000079c5 */ /* 0x000fe40000010000 */
[----:B------:R-:W-:Y:S05]  /*1b60*/  @!P1 BRA `(.L_x_22) ;  /* 0x0000000800349947 */ /* 0x000fea0003800000 */
[----:B------:R-:W-:Y:S02]  /*1b70*/  UIADD3 UR6, UR39, 0x1, URZ ;  /* 0x0000000127067890 */ /* 0x000fe4000fffe03f */
[----:B------:R-:W-:Y:S02]  /*1b80*/  IMAD.U32 R3, RZ, RZ, UR39 ;  /* 0x00000027ff037e24 */ /* 0x000fe4000f8e00ff */
[----:B------:R-:W-:-:S04]  /*1b90*/  UISETP.NE.AND UP0, UPT, UR6, 0x2, UPT ;  /* 0x000000020600788c */ /* 0x000fc8000bf05270 */
[----:B------:R-:W-:Y:S02]  /*1ba0*/  USEL UR7, URZ, 0x1, UP0 ;  /* 0x000000013f077887 */ /* 0x000fe40008000000 */
[----:B------:R-:W-:Y:S02]  /*1bb0*/  USEL UR6, UR6, URZ, UP0 ;  /* 0x0000003f06067287 */ /* 0x000fe40008000000 */
[----:B------:R-:W-:-:S06]  /*1bc0*/  ULOP3.LUT UR7, UR38, UR7, URZ, 0x3c, !UPT ;  /* 0x0000000726077292 */ /* 0x000fcc000f8e3c3f */
[----:B------:R-:W-:-:S07]  /*1bd0*/  MOV R7, UR7 ;  /* 0x0000000700077c02 */ /* 0x000fce0008000f00 */
.L_x_29:
[----:B------:R-:W-:Y:S05]  /*1be0*/  @!P0 BRA `(.L_x_23) ;  /* 0x0000000000048947 */ /* 0x000fea0003800000 */
[----:B------:R-:W-:Y:S01]  /*1bf0*/  BPT.TRAP 0x1 ;  /* 0x000000040000795c */ /* 0x000fe20000300000 */
.L_x_23:
[----:B------:R-:W2:Y:S01]  /*1c00*/  S2UR UR8, SR_CgaCtaId ;  /* 0x00000000000879c3 */ /* 0x000ea20000008800 */
[----:B------:R-:W-:Y:S01]  /*1c10*/  UMOV UR7, 0x400 ;  /* 0x0000040000077882 */ /* 0x000fe20000000000 */
[----:B01----:R-:W-:Y:S01]  /*1c20*/  IMAD.U32 R5, RZ, RZ, UR6 ;  /* 0x00000006ff057e24 */ /* 0x003fe2000f8e00ff */
[----:B------:R-:W-:Y:S01]  /*1c30*/  SHF.L.U32 R4, R7, 0x1f, RZ ;  /* 0x0000001f07047819 */ /* 0x000fe200000006ff */
[----:B--2---:R-:W-:-:S06]  /*1c40*/  ULEA UR7, UR8, UR7, 0x18 ;  /* 0x0000000708077291 */ /* 0x004fcc000f8ec03f */
[----:B------:R-:W-:-:S05]  /*1c50*/  IMAD.U32 R6, RZ, RZ, UR7 ;  /* 0x00000007ff067e24 */ /* 0x000fca000f8e00ff */
[----:B------:R-:W-:-:S04]  /*1c60*/  LEA R5, R5, R6, 0x3 ;  /* 0x0000000605057211 */ /* 0x000fc800078e18ff */
[----:B------:R0:W1:Y:S01]  /*1c70*/  SYNCS.PHASECHK.TRANS64.TRYWAIT P1, [R5+URZ], R4 ;  /* 0x00000004050075a7 */ /* 0x000062000802017f */
[----:B------:R-:W-:Y:S05]  /*1c80*/  @!P0 BRA `(.L_x_24) ;  /* 0x0000000000048947 */ /* 0x000fea0003800000 */
[----:B------:R-:W-:Y:S01]  /*1c90*/  BPT.TRAP 0x1 ;  /* 0x000000040000795c */ /* 0x000fe20000300000 */
.L_x_24:
[----:B-1----:R-:W-:Y:S05]  /*1ca0*/  @P1 BRA `(.L_x_25) ;  /* 0x0000000000081947 */ /* 0x002fea0003800000 */
[----:B------:R-:W1:Y:S02]  /*1cb0*/  SYNCS.PHASECHK.TRANS64.TRYWAIT P1, [R5+URZ], R4 ;  /* 0x00000004050075a7 */ /* 0x000e64000802017f */
[----:B-1----:R-:W-:Y:S05]  /*1cc0*/  @!P1 BRA `(.L_x_26) ;  /* 0x00000090003c9947 */ /* 0x002fea0003800000 */
.L_x_25:
[----:B------:R-:W-:Y:S01]  /*1cd0*/  ULEA UR10, UR6, UR4, 0xc ;  /* 0x00000004060a7291 */ /* 0x000fe2000f8e603f */
[----:B------:R-:W-:Y:S01]  /*1ce0*/  WARPGROUP.ARRIVE ;  /* 0x00000000000079c5 */ /* 0x000fe20000000000 */
[----:B------:R-:W-:Y:S01]  /*1cf0*/  ULEA UR8, UR6, UR5, 0xb ;  /* 0x0000000506087291 */ /* 0x000fe2000f8e583f */
[----:B------:R-:W-:Y:S01]  /*1d00*/  UMOV UR13, 0x40000040 ;  /* 0x40000040000d7882 */ /* 0x000fe20000000000 */
[----:B------:R-:W-:-:S03]  /*1d10*/  UMOV UR15, 0x40000040 ;  /* 0x40000040000f7882 */ /* 0x000fc60000000000 */
[----:B------:R-:W-:Y:S02]  /*1d20*/  UMOV UR12, UR10 ;  /* 0x0000000a000c7c82 */ /* 0x000fe40008000000 */
[----:B------:R-:W-:Y:S02]  /*1d30*/  UMOV UR14, UR8 ;  /* 0x00000008000e7c82 */ /* 0x000fe40008000000 */
        /* <DEDUP_REMOVED lines=92> */
[----:B------:R-:W-:Y:S01]  /*2300*/  BPT.TRAP 0x1 ;  /* 0x000000040000795c */ /* 0x000fe20000300000 */
.L_x_27:
[----:B------:R-:W-:-:S13]  /*2310*/  ISETP.NE.AND P1, PT, R156, RZ, PT ;  /* 0x000000ff9c00720c */ /* 0x000fda0003f25270 */
[----:B01----:R-:W-:-:S04]  /*2320*/  @P1 IMAD R4, R3, 0x8, R6 ;  /* 0x0000000803041824 */ /* 0x003fc800078e0206 */
[----:B------:R-:W-:-:S05]  /*2330*/  @P1 VIADD R5, R4, 0x10 ;  /* 0x0000001004051836 */ /* 0x000fca0000000000 */
[----:B------:R-:W-:-:S04]  /*2340*/  @P1 PRMT R5, R22, 0x654, R5 ;  /* 0x0000065416051816 */ /* 0x000fc80000000005 */
[----:B------:R0:W-:Y:S01]  /*2350*/  @P1 SYNCS.ARRIVE.TRANS64.RED.A1T0 RZ, [R5+URZ], RZ ;  /* 0x000000ff05ff19a7 */ /* 0x0001e2000810043f */
[----:B------:R-:W-:-:S13]  /*2360*/  ISETP.GT.U32.AND P1, PT, R19, 0x1, PT ;  /* 0x000000011300780c */ /* 0x000fda0003f24070 */
[----:B0-----:R-:W-:Y:S05]  /*2370*/  @P1 BRA `(.L_x_28) ;  /* 0x0000000000041947 */ /* 0x001fea0003800000 */
[----:B------:R-:W-:Y:S01]  /*2380*/  BPT.TRAP 0x1 ;  /* 0x000000040000795c */ /* 0x000fe20000300000 */
.L_x_28:
[----:B------:R-:W-:Y:S01]  /*2390*/  UIADD3 UR6, UR6, 0x1, URZ ;  /* 0x0000000106067890 */ /* 0x000fe2000fffe03f */
[C---:B------:R-:W-:Y:S01]  /*23a0*/  ISETP.GT.AND P2, PT, R0.reuse, 0x1, PT ;  /* 0x000000010000780c */ /* 0x040fe20003f44270 */
[----:B------:R-:W-:Y:S01]  /*23b0*/  VIADD R0, R0, 0xffffffff ;  /* 0xffffffff00007836 */ /* 0x000fe20000000000 */
[----:B------:R-:W-:Y:S01]  /*23c0*/  IADD3 R3, R3, 0x1, RZ ;  /* 0x0000000103037810 */ /* 0x000fe20007ffe0ff */
[----:B------:R-:W-:-:S03]  /*23d0*/  UISETP.NE.AND UP0, UPT, UR6, 0x2, UPT ;  /* 0x000000020600788c */ /* 0x000fc6000bf05270 */
[C---:B------:R-:W-:Y:S01]  /*23e0*/  ISETP.NE.AND P1, PT, R3.reuse, 0x2, PT ;  /* 0x000000020300780c */ /* 0x040fe20003f25270 */
[----:B------:R-:W-:Y:S02]  /*23f0*/  USEL UR7, URZ, 0x1, UP0 ;  /* 0x000000013f077887 */ /* 0x000fe40008000000 */
[----:B------:R-:W-:Y:S01]  /*2400*/  USEL UR6, UR6, URZ, UP0 ;  /* 0x0000003f06067287 */ /* 0x000fe20008000000 */
[----:B------:R-:W-:-:S03]  /*2410*/  SEL R3, R3, RZ, P1 ;  /* 0x000000ff03037207 */ /* 0x000fc60000800000 */
[----:B------:R-:W-:Y:S01]  /*2420*/  LOP3.LUT R7, R7, UR7, RZ, 0x3c, !PT ;  /* 0x0000000707077c12 */ /* 0x000fe2000f8e3cff */
[----:B------:R-:W-:Y:S07]  /*2430*/  @P2 BRA `(.L_x_29) ;  /* 0xfffffff400e82947 */ /* 0x000fee000383ffff */
.L_x_22:
[----:B------:R-:W2:Y:S02]  /*2440*/  LDC R0, c[0x0][0x28c] ;  /* 0x0000a300ff007b82 */ /* 0x000ea40000000800 */
[----:B--2---:R-:W-:-:S13]  /*2450*/  ISETP.GE.AND P1, PT, R0, 0x1, PT ;  /* 0x000000010000780c */ /* 0x004fda0003f26270 */
[----:B------:R-:W-:Y:S05]  /*2460*/  @!P1 BRA `(.L_x_30) ;  /* 0x0000000000409947 */ /* 0x000fea0003800000 */
[----:B------:R-:W-:Y:S05]  /*2470*/  @!P0 BRA `(.L_x_31) ;  /* 0x0000000000048947 */ /* 0x000fea0003800000 */
[----:B------:R-:W-:Y:S01]  /*2480*/  BPT.TRAP 0x1 ;  /* 0x000000040000795c */ /* 0x000fe20000300000 */
.L_x_31:
[----:B------:R-:W-:Y:S01]  /*2490*/  ISETP.NE.AND P0, PT, R156, RZ, PT ;  /* 0x000000ff9c00720c */ /* 0x000fe20003f05270 */
[----:B------:R-:W-:-:S12]  /*24a0*/  UISETP.LT.AND UP1, UPT, UR40, 0x1, UPT ;  /* 0x000000012800788c */ /* 0x000fd8000bf21270 */
[----:B------:R-:W-:-:S05]  /*24b0*/  VOTEU.ANY UP0, P0 ;  /* 0x00000000003f7886 */ /* 0x000fca0000000100 */
[----:B------:R-:W-:-:S04]  /*24c0*/  @UP0 USEL UR4, UR40, 0x1, UP1 ;  /* 0x0000000128040887 */ /* 0x000fc80008800000 */
[----:B------:R-:W-:-:S06]  /*24d0*/  @UP0 UIADD3 UR4, UR39, UR40, -UR4 ;  /* 0x0000002827040290 */ /* 0x000fcc000fffe804 */
[----:B------:R-:W-:-:S05]  /*24e0*/  IMAD.U32 R0, RZ, RZ, UR4 ;  /* 0x00000004ff007e24 */ /* 0x000fca000f8e00ff */
[----:B------:R-:W-:-:S04]  /*24f0*/  @P0 SHF.L.U32 R0, R0, 0x3, RZ ;  /* 0x0000000300000819 */ /* 0x000fc800000006ff */
[----:B------:R-:W-:-:S04]  /*2500*/  @P0 LOP3.LUT R0, R0, 0x8, RZ, 0xc0, !PT ;  /* 0x0000000800000812 */ /* 0x000fc800078ec0ff */
[----:B------:R-:W-:-:S04]  /*2510*/  @P0 IADD3 R3, R6, 0x10, R0 ;  /* 0x0000001006030810 */ /* 0x000fc80007ffe000 */
[----:B------:R-:W-:-:S04]  /*2520*/  @P0 PRMT R3, R22, 0x654, R3 ;  /* 0x0000065416030816 */ /* 0x000fc80000000003 */
[----:B------:R2:W-:Y:S01]  /*2530*/  @P0 SYNCS.ARRIVE.TRANS64.RED.A1T0 RZ, [R3+URZ], RZ ;  /* 0x000000ff03ff09a7 */ /* 0x0005e2000810043f */
[----:B------:R-:W-:-:S13]  /*2540*/  ISETP.GT.U32.AND P0, PT, R19, 0x1, PT ;  /* 0x000000011300780c */ /* 0x000fda0003f04070 */
[----:B--2---:R-:W-:Y:S05]  /*2550*/  @P0 BRA `(.L_x_30) ;  /* 0x0000000000040947 */ /* 0x004fea0003800000 */
[----:B------:R-:W-:Y:S01]  /*2560*/  BPT.TRAP 0x1 ;  /* 0x000000040000795c */ /* 0x000fe20000300000 */
.L_x_30:
[----:B------:R-:W2:Y:S01]  /*2570*/  LDC R6, c[0x0][0x288] ;  /* 0x0000a200ff067b82 */ /* 0x000ea20000000800 */
[--C-:B------:R-:W-:Y:S01]  /*2580*/  SHF.R.U32.HI R0, RZ, 0x2, R18.reuse ;  /* 0x00000002ff007819 */ /* 0x100fe20000011612 */
[----:B------:R-:W-:Y:S01]  /*2590*/  UIADD3 UR39, UR40, UR39, URZ ;  /* 0x0000002728277290 */ /* 0x000fe2000fffe03f */
[----:B01----:R-:W-:Y:S01]  /*25a0*/  SHF.R.U32.HI R5, RZ, 0x7, R18 ;  /* 0x00000007ff057819 */ /* 0x003fe20000011612 */
[----:B------:R-:W-:Y:S01]  /*25b0*/  IMAD.SHL.U32 R11, R153, 0x80, RZ ;  /* 0x00000080990b7824 */ /* 0x000fe200078e00ff */
[----:B------:R-:W-:Y:S01]  /*25c0*/  LOP3.LUT R3, R0, 0x7, RZ, 0xc0, !PT ;  /* 0x0000000700037812 */ /* 0x000fe200078ec0ff */
[----:B------:R-:W-:Y:S01]  /*25d0*/  USHF.R.U32.HI UR4, URZ, 0x1, UR39 ;  /* 0x000000013f047899 */ /* 0x000fe20008011627 */
[----:B------:R-:W-:Y:S01]  /*25e0*/  LOP3.LUT R4, R18, 0x60, RZ, 0xc0, !PT ;  /* 0x0000006012047812 */ /* 0x000fe200078ec0ff */
[----:B------:R-:W-:Y:S01]  /*25f0*/  ULDC UR8, c[0x0][0x284] ;  /* 0x0000a10000087ab9 */ /* 0x000fe20000000800 */
[----:B------:R-:W-:Y:S01]  /*2600*/  LOP3.LUT R0, R5, 0x1, RZ, 0xc0, !PT ;  /* 0x0000000105007812 */ /* 0x000fe200078ec0ff */
[----:B------:R-:W-:Y:S01]  /*2610*/  ULOP3.LUT UR4, UR4, 0x1, URZ, 0xc0, !UPT ;  /* 0x0000000104047892 */ /* 0x000fe2000f8ec03f */
[----:B------:R-:W-:Y:S01]  /*2620*/  SHF.R.U32.HI R8, RZ, 0x1, R4 ;  /* 0x00000001ff087819 */ /* 0x000fe20000011604 */
[----:B------:R-:W-:Y:S01]  /*2630*/  UISETP.GT.U32.AND UP1, UPT, UR39, 0x1, UPT ;  /* 0x000000012700788c */ /* 0x000fe2000bf24070 */
[----:B------:R-:W-:Y:S01]  /*2640*/  SHF.R.S32.HI R15, RZ, 0x1f, R23 ;  /* 0x0000001fff0f7819 */ /* 0x000fe20000011417 */
[----:B------:R-:W-:Y:S01]  /*2650*/  IMAD.SHL.U32 R4, R0, 0x40, RZ ;  /* 0x0000004000047824 */ /* 0x000fe200078e00ff */
[----:B------:R-:W-:Y:S01]  /*2660*/  IADD3 R5, RZ, -R8, -R3 ;  /* 0x80000008ff057210 */ /* 0x000fe20007ffe803 */
[----:B------:R-:W-:Y:S01]  /*2670*/  UISETP.NE.U32.AND UP0, UPT, UR4, 0x1, UPT ;  /* 0x000000010400788c */ /* 0x000fe2000bf05070 */
[----:B------:R-:W-:-:S02]  /*2680*/  ULDC.64 UR6, c[0x0][0x5d0] ;  /* 0x0001740000067ab9 */ /* 0x000fc40000000a00 */
[----:B------:R-:W-:Y:S01]  /*2690*/  LOP3.LUT R165, R4, 0x40, R3, 0xe2, !PT ;  /* 0x0000004004a57812 */ /* 0x000fe200078ee203 */
[----:B------:R-:W-:Y:S01]  /*26a0*/  IMAD R157, R0, -0x40, R5 ;  /* 0xffffffc0009d7824 */ /* 0x000fe200078e0205 */
[----:B------:R-:W-:Y:S01]  /*26b0*/  LOP3.LUT R3, R18, 0x3, RZ, 0xc0, !PT ;  /* 0x0000000312037812 */ /* 0x000fe200078ec0ff */
[----:B------:R-:W-:Y:S01]  /*26c0*/  IMAD.SHL.U32 R0, R152, 0x100, RZ ;  /* 0x0000010098007824 */ /* 0x000fe200078e00ff */
[----:B------:R-:W-:Y:S01]  /*26d0*/  UISETP.LT.U32.AND UP1, UPT, UR40, 0x2, UP1 ;  /* 0x000000022800788c */ /* 0x000fe20008f21070 */
[----:B--2---:R-:W-:Y:S01]  /*26e0*/  ISETP.GE.AND P0, PT, R11, R6, PT ;  /* 0x000000060b00720c */ /* 0x004fe20003f06270 */
[----:B------:R-:W-:Y:S01]  /*26f0*/  UISETP.GT.U32.AND UP0, UPT, UR40, 0x1, !UP0 ;  /* 0x000000012800788c */ /* 0x000fe2000c704070 */
[----:B------:R-:W-:Y:S01]  /*2700*/  IMAD R10, R3, -0x2, R6 ;  /* 0xfffffffe030a7824 */ /* 0x000fe200078e0206 */
[----:B------:R-:W-:Y:S01]  /*2710*/  SHF.L.U32 R6, R18, 0x1, RZ ;  /* 0x0000000112067819 */ /* 0x000fe200000006ff */
[----:B------:R-:W-:Y:S01]  /*2720*/  IMAD R4, R15, UR6, RZ ;  /* 0x000000060f047c24 */ /* 0x000fe2000f8e02ff */
[----:B------:R-:W-:Y:S01]  /*2730*/  ISETP.GE.OR P0, PT, R0, UR8, P0 ;  /* 0x0000000800007c0c */ /* 0x000fe20008706670 */
[----:B------:R-:W-:Y:S01]  /*2740*/  USEL UR5, URZ, 0x1, !UP1 ;  /* 0x000000013f057887 */ /* 0x000fe2000c800000 */
[----:B------:R-:W-:Y:S01]  /*2750*/  LOP3.LUT R6, R11, 0x6, R6, 0xf8, !PT ;  /* 0x000000060b067812 */ /* 0x000fe200078ef806 */
[----:B------:R-:W-:Y:S01]  /*2760*/  USEL UR4, URZ, 0x1, !UP0 ;  /* 0x000000013f047887 */ /* 0x000fe2000c000000 */
[----:B------:R-:W-:Y:S01]  /*2770*/  IMAD.WIDE R152, R152, 0x100, RZ ;  /* 0x0000010098987825 */ /* 0x000fe200078e02ff */
[----:B------:R-:W-:Y:S01]  /*2780*/  ULOP3.LUT UR39, UR39, 0x1, URZ, 0xc0, !UPT ;  /* 0x0000000127277892 */ /* 0x000fe2000f8ec03f */
[----:B------:R-:W-:Y:S01]  /*2790*/  SHF.R.S32.HI R7, RZ, 0x1f, R6 ;  /* 0x0000001fff077819 */ /* 0x000fe20000011406 */
[----:B------:R-:W-:Y:S01]  /*27a0*/  ULOP3.LUT UR38, UR4, UR38, UR5, 0x96, !UPT ;  /* 0x0000002604267292 */ /* 0x000fe2000f8e9605 */
[C---:B------:R-:W-:Y:S01]  /*27b0*/  IMAD R9, R23.reuse, UR7, R4 ;  /* 0x0000000717097c24 */ /* 0x040fe2000f8e0204 */
[----:B------:R-:W-:Y:S01]  /*27c0*/  IADD3 R157, -R0, UR8, R157 ;  /* 0x00000008009d7c10 */ /* 0x000fe2000fffe19d */
[----:B------:R-:W-:Y:S01]  /*27d0*/  IMAD.MOV.U32 R3, RZ, RZ, -0x1 ;  /* 0xffffffffff037424 */ /* 0x000fe200078e00ff */
[----:B------:R-:W-:Y:S01]  /*27e0*/  LOP3.LUT R165, R152, R165, R8, 0xfe, !PT ;  /* 0x000000a598a57212 */ /* 0x000fe200078efe08 */
[----:B------:R-:W-:Y:S01]  /*27f0*/  IMAD.WIDE.U32 R4, R23, UR6, R6 ;  /* 0x0000000617047c25 */ /* 0x000fe2000f8e0006 */
[----:B------:R-:W-:-:S03]  /*2800*/  IADD3 R0, -R11, R10, RZ ;  /* 0x0000000a0b007210 */ /* 0x000fc60007ffe1ff */
[----:B------:R-:W-:Y:S02]  /*2810*/  IMAD.IADD R9, R5, 0x1, R9 ;  /* 0x0000000105097824 */ /* 0x000fe400078e0209 */
[----:B------:R-:W-:Y:S01]  /*2820*/  IMAD.MOV.U32 R8, RZ, RZ, R4 ;  /* 0x000000ffff087224 */ /* 0x000fe200078e0004 */
[----:B------:R-:W-:Y:S06]  /*2830*/  @P0 BRA `(.L_x_32) ;  /* 0x00000068004c0947 */ /* 0x000fec0003800000 */
[----:B------:R-:W0:Y:S01]  /*2840*/  LDC.64 R4, c[0x0][0x5c8] ;  /* 0x00017200ff047b82 */ /* 0x000e220000000a00 */
[----:B-----5:R-:W-:Y:S01]  /*2850*/  FSETP.NEU.AND P1, PT, R155, RZ, PT ;  /* 0x000000ff9b00720b */ /* 0x020fe20003f2d000 */
[----:B------:R-:W-:Y:S01]  /*2860*/  BSSY B0, `(.L_x_32) ;  /* 0x0000690000007945 */ /* 0x000fe20003800000 */
[----:B------:R-:W-:-:S04]  /*2870*/  ISETP.GT.AND P0, PT, R157, RZ, PT ;  /* 0x000000ff9d00720c */ /* 0x000fc80003f04270 */
[----:B------:R-:W-:Y:S01]  /*2880*/  ISETP.GT.AND P3, PT, R0, RZ, P0 ;  /* 0x000000ff0000720c */ /* 0x000fe20000764270 */
[-C--:B0-----:R-:W-:Y:S02]  /*2890*/  IMAD R10, R153, R4.reuse, RZ ;  /* 0x00000004990a7224 */ /* 0x081fe400078e02ff */
[----:B------:R-:W-:-:S04]  /*28a0*/  IMAD.WIDE.U32 R168, R165, R4, R8 ;  /* 0x00000004a5a87225 */ /* 0x000fc800078e0008 */
[----:B------:R-:W-:-:S05]  /*28b0*/  IMAD R9, R165, R5, R10 ;  /* 0x00000005a5097224 */ /* 0x000fca00078e020a */
[----:B------:R-:W-:Y:S01]  /*28c0*/  IADD3 R171, R169, R9, RZ ;  /* 0x00000009a9ab7210 */ /* 0x000fe20007ffe0ff */
[----:B------:R-:W-:Y:S06]  /*28d0*/  @!P1 BRA `(.L_x_33) ;  /* 0x0000004800fc9947 */ /* 0x000fec0003800000 */
[----:B------:R-:W0:Y:S01]  /*28e0*/  LDC.64 R12, c[0x0][0x5b8] ;  /* 0x00016e00ff0c7b82 */ /* 0x000e220000000a00 */
[----:B------:R-:W-:-:S07]  /*28f0*/  ULDC.64 UR4, c[0x0][0x5c0] ;  /* 0x0001700000047ab9 */ /* 0x000fce0000000a00 */
[----:B------:R-:W1:Y:S08]  /*2900*/  LDC.64 R20, c[0x0][0x5b0] ;  /* 0x00016c00ff147b82 */ /* 0x000e700000000a00 */
[----:B------:R-:W2:Y:S01]  /*2910*/  LDC.64 R8, c[0x0][0x5a8] ;  /* 0x00016a00ff087b82 */ /* 0x000ea20000000a00 */
[-C--:B0-----:R-:W-:Y:S02]  /*2920*/  IMAD R10, R15, R12.reuse, RZ ;  /* 0x0000000c0f0a7224 */ /* 0x081fe400078e02ff */
[----:B------:R-:W-:-:S04]  /*2930*/  IMAD.WIDE.U32 R158, R23, R12, R6 ;  /* 0x0000000c179e7225 */ /* 0x000fc800078e0006 */
[----:B------:R-:W-:Y:S02]  /*2940*/  IMAD R13, R23, R13, R10 ;  /* 0x0000000d170d7224 */ /* 0x000fe400078e020a */
[-C--:B-1----:R-:W-:Y:S02]  /*2950*/  IMAD R10, R153, R20.reuse, RZ ;  /* 0x00000014990a7224 */ /* 0x082fe400078e02ff */
[----:B------:R-:W-:Y:S02]  /*2960*/  IMAD.IADD R15, R159, 0x1, R13 ;  /* 0x000000019f0f7824 */ /* 0x000fe400078e020d */
[----:B------:R-:W-:Y:S02]  /*2970*/  IMAD.MOV.U32 R14, RZ, RZ, R158 ;  /* 0x000000ffff0e7224 */ /* 0x000fe400078e009e */
[C---:B------:R-:W-:Y:S02]  /*2980*/  IMAD R173, R165.reuse, R21, R10 ;  /* 0x00000015a5ad7224 */ /* 0x040fe400078e020a */
[----:B------:R-:W-:-:S05]  /*2990*/  IMAD.WIDE.U32 R10, R165, R20, R14 ;  /* 0x00000014a50a7225 */ /* 0x000fca00078e000e */
[----:B------:R-:W-:Y:S02]  /*29a0*/  IADD3 R11, R11, R173, RZ ;  /* 0x000000ad0b0b7210 */ /* 0x000fe40007ffe0ff */
[----:B--2---:R-:W-:-:S04]  /*29b0*/  LEA R162, P1, R10, R8, 0x2 ;  /* 0x000000080aa27211 */ /* 0x004fc800078210ff */
[----:B------:R-:W-:-:S05]  /*29c0*/  LEA.HI.X R163, R10, R9, R11, 0x2, P1 ;  /* 0x000000090aa37211 */ /* 0x000fca00008f140b */
[----:B------:R0:W2:Y:S01]  /*29d0*/  @P3 LDG.E.LTC128B R170, desc[UR36][R162.64] ;  /* 0x00000024a2aa3981 */ /* 0x0000a2000c1e1920 */
[----:B------:R-:W-:Y:S01]  /*29e0*/  IMAD.WIDE.U32 R160, R165, R20, R6 ;  /* 0x00000014a5a07225 */ /* 0x000fe200078e0006 */
[----:B------:R-:W-:Y:S01]  /*29f0*/  LEA R10, P1, R168, UR4, 0x2 ;  /* 0x00000004a80a7c11 */ /* 0x000fe2000f8210ff */
[----:B------:R-:W-:Y:S01]  /*2a00*/  BSSY B1, `(.L_x_34) ;  /* 0x0000016000017945 */ /* 0x000fe20003800000 */
[----:B------:R-:W-:Y:S01]  /*2a10*/  ISETP.GT.AND P4, PT, R0, 0x1, P0 ;  /* 0x000000010000780c */ /* 0x000fe20000784270 */
[----:B------:R-:W-:Y:S01]  /*2a20*/  IMAD.IADD R161, R173, 0x1, R161 ;  /* 0x00000001ada17824 */ /* 0x000fe200078e02a1 */
[----:B------:R-:W-:Y:S01]  /*2a30*/  LEA.HI.X R11, R168, UR5, R171, 0x2, P1 ;  /* 0x00000005a80b7c11 */ /* 0x000fe200088f14ab */
[----:B------:R-:W-:Y:S01]  /*2a40*/  IMAD.WIDE.U32 R166, R23, R12, R160 ;  /* 0x0000000c17a67225 */ /* 0x000fe200078e00a0 */
[----:B------:R-:W-:-:S03]  /*2a50*/  SHF.L.U64.HI R161, R20, 0x3, R21 ;  /* 0x0000000314a17819 */ /* 0x000fc60000010215 */
[----:B------:R-:W-:Y:S01]  /*2a60*/  IMAD.SHL.U32 R160, R20, 0x8, RZ ;  /* 0x0000000814a07824 */ /* 0x000fe200078e00ff */
[----:B------:R-:W-:Y:S02]  /*2a70*/  IADD3 R171, R13, R167, RZ ;  /* 0x000000a70dab7210 */ /* 0x000fe40007ffe0ff */
[----:B0-----:R-:W-:Y:S01]  /*2a80*/  LEA R162, P1, R166, R8, 0x2 ;  /* 0x00000008a6a27211 */ /* 0x001fe200078210ff */
[----:B------:R-:W-:-:S03]  /*2a90*/  IMAD.WIDE.U32 R168, R165, R20, R160 ;  /* 0x00000014a5a87225 */ /* 0x000fc600078e00a0 */
[----:B------:R-:W-:Y:S01]  /*2aa0*/  LEA.HI.X R163, R166, R9, R171, 0x2, P1 ;  /* 0x00000009a6a37211 */ /* 0x000fe200008f14ab */
[----:B------:R-:W-:Y:S01]  /*2ab0*/  IMAD.IADD R177, R173, 0x1, R169 ;  /* 0x00000001adb17824 */ /* 0x000fe200078e02a9 */
[----:B------:R-:W-:Y:S02]  /*2ac0*/  IADD3 R166, P2, R158, R168, RZ ;  /* 0x000000a89ea67210 */ /* 0x000fe40007f5e0ff */
[----:B------:R-:W-:Y:S01]  /*2ad0*/  ISETP.GT.AND P1, PT, R157, 0x8, PT ;  /* 0x000000089d00780c */ /* 0x000fe20003f24270 */
[----:B--2---:R-:W-:-:S04]  /*2ae0*/  FMUL R167, R170, R155 ;  /* 0x0000009baaa77220 */ /* 0x004fc80000400000 */
[----:B------:R-:W-:Y:S01]  /*2af0*/  FFMA R171, R88, R154, R167 ;  /* 0x0000009a58ab7223 */ /* 0x000fe200000000a7 */
[----:B------:R-:W-:Y:S01]  /*2b00*/  IMAD.X R167, R177, 0x1, R15, P2 ;  /* 0x00000001b1a77824 */ /* 0x000fe200010e060f */
[----:B------:R-:W-:-:S03]  /*2b10*/  LEA R172, P2, R166, R8, 0x2 ;  /* 0x00000008a6ac7211 */ /* 0x000fc600078410ff */
[----:B------:R0:W-:Y:S01]  /*2b20*/  @P3 STG.E desc[UR36][R10.64], R171 ;  /* 0x000000ab0a003986 */ /* 0x0001e2000c101924 */
[----:B------:R-:W-:Y:S01]  /*2b30*/  ISETP.GT.AND P3, PT, R0, RZ, P1 ;  /* 0x000000ff0000720c */ /* 0x000fe20000f64270 */
[----:B------:R-:W-:-:S12]  /*2b40*/  @!P4 BRA `(.L_x_35) ;  /* 0x000000000004c947 */ /* 0x000fd80003800000 */
[----:B------:R1:W5:Y:S02]  /*2b50*/  LDG.E.LTC128B R170, desc[UR36][R162.64+0x4] ;  /* 0x00000424a2aa7981 */ /* 0x000364000c1e1920 */
.L_x_35:
[----:B------:R-:W-:Y:S05]  /*2b60*/  BSYNC B1 ;  /* 0x0000000000017941 */ /* 0x000fea0003800000 */
.L_x_34:
[----:B-----5:R-:W-:Y:S01]  /*2b70*/  FMUL R88, R170, R155 ;  /* 0x0000009baa587220 */ /* 0x020fe20000400000 */
[----:B------:R-:W-:Y:S02]  /*2b80*/  LEA.HI.X R173, R166, R9, R167, 0x2, P2 ;  /* 0x00000009a6ad7211 */ /* 0x000fe400010f14a7 */
[----:B------:R-:W-:Y:S01]  /*2b90*/  MOV R166, R170 ;  /* 0x000000aa00a67202 */ /* 0x000fe20000000f00 */
[----:B------:R-:W-:-:S05]  /*2ba0*/  FFMA R175, R89, R154, R88 ;  /* 0x0000009a59af7223 */ /* 0x000fca0000000058 */
[----:B------:R2:W-:Y:S04]  /*2bb0*/  @P4 STG.E desc[UR36][R10.64+0x4], R175 ;  /* 0x000004af0a004986 */ /* 0x0005e8000c101924 */
[----:B------:R-:W2:Y:S01]  /*2bc0*/  @P3 LDG.E.LTC128B R166, desc[UR36][R172.64] ;  /* 0x00000024aca63981 */ /* 0x000ea2000c1e1920 */
[----:B------:R-:W-:Y:S01]  /*2bd0*/  IADD3 R168, P2, R6, R168, RZ ;  /* 0x000000a806a87210 */ /* 0x000fe20007f5e0ff */
[----:B------:R-:W-:Y:S01]  /*2be0*/  IMAD.SHL.U32 R167, R4, 0x20, RZ ;  /* 0x0000002004a77824 */ /* 0x000fe200078e00ff */
[----:B------:R-:W-:Y:S03]  /*2bf0*/  BSSY B1, `(.L_x_36) ;  /* 0x000000f000017945 */ /* 0x000fe60003800000 */
[----:B------:R-:W-:Y:S01]  /*2c00*/  IMAD.X R169, R7, 0x1, R177, P2 ;  /* 0x0000000107a97824 */ /* 0x000fe200010e06b1 */
[----:B------:R-:W-:Y:S01]  /*2c10*/  IADD3 R170, P2, R167, R10, RZ ;  /* 0x0000000aa7aa7210 */ /* 0x000fe20007f5e0ff */
[----:B------:R-:W-:-:S05]  /*2c20*/  IMAD.WIDE.U32 R168, R23, R12, R168 ;  /* 0x0000000c17a87225 */ /* 0x000fca00078e00a8 */
[----:B------:R-:W-:Y:S02]  /*2c30*/  IADD3 R89, R13, R169, RZ ;  /* 0x000000a90d597210 */ /* 0x000fe40007ffe0ff */
[----:B------:R-:W-:Y:S02]  /*2c40*/  SHF.L.U64.HI R169, R4, 0x5, R5 ;  /* 0x0000000504a97819 */ /* 0x000fe40000010205 */
[----:B------:R-:W-:-:S03]  /*2c50*/  LEA R88, P4, R168, R8, 0x2 ;  /* 0x00000008a8587211 */ /* 0x000fc600078810ff */
[----:B0-----:R-:W-:Y:S01]  /*2c60*/  IMAD.X R171, R169, 0x1, R11, P2 ;  /* 0x00000001a9ab7824 */ /* 0x001fe200010e060b */
[----:B------:R-:W-:Y:S02]  /*2c70*/  LEA.HI.X R89, R168, R9, R89, 0x2, P4 ;  /* 0x00000009a8597211 */ /* 0x000fe400020f1459 */
[----:B------:R-:W-:Y:S01]  /*2c80*/  ISETP.GT.AND P4, PT, R0, 0x1, P1 ;  /* 0x000000010000780c */ /* 0x000fe20000f84270 */
[----:B--2---:R-:W-:-:S04]  /*2c90*/  FMUL R175, R166, R155 ;  /* 0x0000009ba6af7220 */ /* 0x004fc80000400000 */
[----:B------:R-:W-:-:S05]  /*2ca0*/  FFMA R175, R90, R154, R175 ;  /* 0x0000009a5aaf7223 */ /* 0x000fca00000000af */
[----:B------:R0:W-:Y:S03]  /*2cb0*/  @P3 STG.E desc[UR36][R170.64], R175 ;  /* 0x000000afaa003986 */ /* 0x0001e6000c101924 */
[----:B------:R-:W-:Y:S05]  /*2cc0*/  @!P4 BRA `(.L_x_37) ;  /* 0x000000000004c947 */ /* 0x000fea0003800000 */
[----:B------:R2:W5:Y:S02]  /*2cd0*/  LDG.E.LTC128B R166, desc[UR36][R88.64+0x4] ;  /* 0x0000042458a67981 */ /* 0x000564000c1e1920 */
.L_x_37:
[----:B------:R-:W-:Y:S05]  /*2ce0*/  BSYNC B1 ;  /* 0x0000000000017941 */ /* 0x000fea0003800000 */
.L_x_36:
[----:B-----5:R-:W-:Y:S01]  /*2cf0*/  FMUL R90, R166, R155 ;  /* 0x0000009ba65a7220 */ /* 0x020fe20000400000 */
[----:B------:R-:W-:Y:S01]  /*2d00*/  ISETP.GT.AND P2, PT, R0, 0x8, P0 ;  /* 0x000000080000780c */ /* 0x000fe20000744270 */
[----:B------:R-:W-:Y:S02]  /*2d10*/  BSSY B1, `(.L_x_38) ;  /* 0x0000007000017945 */ /* 0x000fe40003800000 */
[----:B------:R-:W-:Y:S01]  /*2d20*/  FFMA R173, R91, R154, R90 ;  /* 0x0000009a5bad7223 */ /* 0x000fe2000000005a */
[----:B------:R-:W-:Y:S01]  /*2d30*/  @P4 IMAD.MOV.U32 R90, RZ, RZ, R170 ;  /* 0x000000ffff5a4224 */ /* 0x000fe200078e00aa */
[----:B------:R-:W-:-:S05]  /*2d40*/  @P4 MOV R91, R171 ;  /* 0x000000ab005b4202 */ /* 0x000fca0000000f00 */
[----:B------:R3:W-:Y:S03]  /*2d50*/  @P4 STG.E desc[UR36][R90.64+0x4], R173 ;  /* 0x000004ad5a004986 */ /* 0x0007e6000c101924 */
[----:B------:R-:W-:Y:S05]  /*2d60*/  @!P2 BRA `(.L_x_39) ;  /* 0x000000000004a947 */ /* 0x000fea0003800000 */
[----:B------:R4:W5:Y:S02]  /*2d70*/  LDG.E.LTC128B R166, desc[UR36][R162.64+0x20] ;  /* 0x00002024a2a67981 */ /* 0x000964000c1e1920 */
.L_x_39:
[----:B------:R-:W-:Y:S05]  /*2d80*/  BSYNC B1 ;  /* 0x0000000000017941 */ /* 0x000fea0003800000 */
.L_x_38:
[----:B---3-5:R-:W-:Y:S01]  /*2d90*/  FMUL R91, R166, R155 ;  /* 0x0000009ba65b7220 */ /* 0x028fe20000400000 */
[----:B------:R-:W-:Y:S01]  /*2da0*/  ISETP.GT.AND P3, PT, R0, 0x9, P0 ;  /* 0x000000090000780c */ /* 0x000fe20000764270 */
[----:B------:R-:W-:Y:S02]  /*2db0*/  BSSY B1, `(.L_x_40) ;  /* 0x0000005000017945 */ /* 0x000fe40003800000 */
[----:B------:R-:W-:-:S05]  /*2dc0*/  FFMA R91, R92, R154, R91 ;  /* 0x0000009a5c5b7223 */ /* 0x000fca000000005b */
[----:B------:R3:W-:Y:S05]  /*2dd0*/  @P2 STG.E desc[UR36][R10.64+0x20], R91 ;  /* 0x0000205b0a002986 */ /* 0x0007ea000c101924 */
[----:B------:R-:W-:Y:S05]  /*2de0*/  @!P3 BRA `(.L_x_41) ;  /* 0x000000000004b947 */ /* 0x000fea0003800000 */
[----:B------:R0:W5:Y:S02]  /*2df0*/  LDG.E.LTC128B R166, desc[UR36][R162.64+0x24] ;  /* 0x00002424a2a67981 */ /* 0x000164000c1e1920 */
.L_x_41:
[----:B------:R-:W-:Y:S05]  /*2e00*/  BSYNC B1 ;  /* 0x0000000000017941 */ /* 0x000fea0003800000 */
.L_x_40:
[----:B-----5:R-:W-:Y:S01]  /*2e10*/  FMUL R90, R166, R155 ;  /* 0x0000009ba65a7220 */ /* 0x020fe20000400000 */
[----:B------:R-:W-:Y:S01]  /*2e20*/  ISETP.GT.AND P2, PT, R0, 0x8, P1 ;  /* 0x000000080000780c */ /* 0x000fe20000f44270 */
[----:B------:R-:W-:Y:S02]  /*2e30*/  BSSY B1, `(.L_x_42) ;  /* 0x0000005000017945 */ /* 0x000fe40003800000 */
[----:B------:R-:W-:-:S05]  /*2e40*/  FFMA R93, R93, R154, R90 ;  /* 0x0000009a5d5d7223 */ /* 0x000fca000000005a */
[----:B------:R0:W-:Y:S05]  /*2e50*/  @P3 STG.E desc[UR36][R10.64+0x24], R93 ;  /* 0x0000245d0a003986 */ /* 0x0001ea000c101924 */
[----:B------:R-:W-:Y:S05]  /*2e60*/  @!P2 BRA `(.L_x_43) ;  /* 0x000000000004a947 */ /* 0x000fea0003800000 */
[----:B------:R0:W5:Y:S02]  /*2e70*/  LDG.E.LTC128B R166, desc[UR36][R88.64+0x20] ;  /* 0x0000202458a67981 */ /* 0x000164000c1e1920 */
.L_x_43:
[----:B------:R-:W-:Y:S05]  /*2e80*/  BSYNC B1 ;  /* 0x0000000000017941 */ /* 0x000fea0003800000 */
.L_x_42:
[----:B---3-5:R-:W-:Y:S01]  /*2e90*/  FMUL R91, R166, R155 ;  /* 0x0000009ba65b7220 */ /* 0x028fe20000400000 */
[----:B------:R-:W-:Y:S01]  /*2ea0*/  @P2 IMAD.MOV.U32 R90, RZ, RZ, R170 ;  /* 0x000000ffff5a2224 */ /* 0x000fe200078e00aa */
[----:B------:R-:W-:Y:S01]  /*2eb0*/  ISETP.GT.AND P3, PT, R0, 0x9, P1 ;  /* 0x000000090000780c */ /* 0x000fe20000f64270 */
[----:B------:R-:W-:Y:S01]  /*2ec0*/  BSSY B1, `(.L_x_44) ;  /* 0x0000006000017945 */ /* 0x000fe20003800000 */
[----:B0-----:R-:W-:Y:S01]  /*2ed0*/  FFMA R93, R94, R154, R91 ;  /* 0x0000009a5e5d7223 */ /* 0x001fe2000000005b */
[----:B------:R-:W-:-:S05]  /*2ee0*/  @P2 IMAD.MOV.U32 R91, RZ, RZ, R171 ;  /* 0x000000ffff5b2224 */ /* 0x000fca00078e00ab */
[----:B------:R0:W-:Y:S05]  /*2ef0*/  @P2 STG.E desc[UR36][R90.64+0x20], R93 ;  /* 0x0000205d5a002986 */ /* 0x0001ea000c101924 */
[----:B------:R-:W-:Y:S05]  /*2f00*/  @!P3 BRA `(.L_x_45) ;  /* 0x000000000004b947 */ /* 0x000fea0003800000 */
[----:B------:R3:W5:Y:S02]  /*2f10*/  LDG.E.LTC128B R166, desc[UR36][R88.64+0x24] ;  /* 0x0000242458a67981 */ /* 0x000764000c1e1920 */
.L_x_45:
[----:B------:R-:W-:Y:S05]  /*2f20*/  BSYNC B1 ;  /* 0x0000000000017941 */ /* 0x000fea0003800000 */
.L_x_44:
[----:B0----5:R-:W-:Y:S01]  /*2f30*/  FMUL R90, R166, R155 ;  /* 0x0000009ba65a7220 */ /* 0x021fe20000400000 */
[----:B------:R-:W-:Y:S01]  /*2f40*/  @P3 IMAD.MOV.U32 R91, RZ, RZ, R171 ;  /* 0x000000ffff5b3224 */ /* 0x000fe200078e00ab */
[----:B------:R-:W-:Y:S01]  /*2f50*/  ISETP.GT.AND P2, PT, R0, 0x10, P0 ;  /* 0x000000100000780c */ /* 0x000fe20000744270 */
[----:B------:R-:W-:Y:S01]  /*2f60*/  BSSY B1, `(.L_x_46) ;  /* 0x0000006000017945 */ /* 0x000fe20003800000 */
[----:B------:R-:W-:Y:S01]  /*2f70*/  FFMA R95, R95, R154, R90 ;  /* 0x0000009a5f5f7223 */ /* 0x000fe2000000005a */
[----:B------:R-:W-:-:S05]  /*2f80*/  @P3 MOV R90, R170 ;  /* 0x000000aa005a3202 */ /* 0x000fca0000000f00 */
[----:B------:R0:W-:Y:S05]  /*2f90*/  @P3 STG.E desc[UR36][R90.64+0x24], R95 ;  /* 0x0000245f5a003986 */ /* 0x0001ea000c101924 */
[----:B------:R-:W-:Y:S05]  /*2fa0*/  @!P2 BRA `(.L_x_47) ;  /* 0x000000000004a947 */ /* 0x000fea0003800000 */
[----:B------:R0:W5:Y:S02]  /*2fb0*/  LDG.E.LTC128B R166, desc[UR36][R162.64+0x40] ;  /* 0x00004024a2a67981 */ /* 0x000164000c1e1920 */
.L_x_47:
[----:B------:R-:W-:Y:S05]  /*2fc0*/  BSYNC B1 ;  /* 0x0000000000017941 */ /* 0x000fea0003800000 */
.L_x_46:
[----:B0----5:R-:W-:Y:S01]  /*2fd0*/  FMUL R91, R166, R155 ;  /* 0x0000009ba65b7220 */ /* 0x021fe20000400000 */
[----:B------:R-:W-:Y:S01]  /*2fe0*/  ISETP.GT.AND P3, PT, R0, 0x11, P0 ;  /* 0x000000110000780c */ /* 0x000fe20000764270 */
[----:B------:R-:W-:Y:S02]  /*2ff0*/  BSSY B1, `(.L_x_48) ;  /* 0x0000005000017945 */ /* 0x000fe40003800000 */
[----:B------:R-:W-:-:S05]  /*3000*/  FFMA R91, R96, R154, R91 ;  /* 0x0000009a605b7223 */ /* 0x000fca000000005b */
[----:B------:R0:W-:Y:S05]  /*3010*/  @P2 STG.E desc[UR36][R10.64+0x40], R91 ;  /* 0x0000405b0a002986 */ /* 0x0001ea000c101924 */
[----:B------:R-:W-:Y:S05]  /*3020*/  @!P3 BRA `(.L_x_49) ;  /* 0x000000000004b947 */ /* 0x000fea0003800000 */
[----:B------:R0:W5:Y:S02]  /*3030*/  LDG.E.LTC128B R166, desc[UR36][R162.64+0x44] ;  /* 0x00004424a2a67981 */ /* 0x000164000c1e1920 */
.L_x_49:
[----:B------:R-:W-:Y:S05]  /*3040*/  BSYNC B1 ;  /* 0x0000000000017941 */ /* 0x000fea0003800000 */
.L_x_48:
[----:B-----5:R-:W-:Y:S01]  /*3050*/  FMUL R90, R166, R155 ;  /* 0x0000009ba65a7220 */ /* 0x020fe20000400000 */
[----:B------:R-:W-:Y:S01]  /*3060*/  ISETP.GT.AND P2, PT, R0, 0x10, P1 ;  /* 0x000000100000780c */ /* 0x000fe20000f44270 */
[----:B------:R-:W-:Y:S02]  /*3070*/  BSSY B1, `(.L_x_50) ;  /* 0x0000005000017945 */ /* 0x000fe40003800000 */
[----:B------:R-:W-:-:S05]  /*3080*/  FFMA R97, R97, R154, R90 ;  /* 0x0000009a61617223 */ /* 0x000fca000000005a */
[----:B------:R0:W-:Y:S05]  /*3090*/  @P3 STG.E desc[UR36][R10.64+0x44], R97 ;  /* 0x000044610a003986 */ /* 0x0001ea000c101924 */
[----:B------:R-:W-:Y:S05]  /*30a0*/  @!P2 BRA `(.L_x_51) ;  /* 0x000000000004a947 */ /* 0x000fea0003800000 */
[----:B------:R0:W5:Y:S02]  /*30b0*/  LDG.E.LTC128B R166, desc[UR36][R88.64+0x40] ;  /* 0x0000402458a67981 */ /* 0x000164000c1e1920 */
.L_x_51:
[----:B------:R-:W-:Y:S05]  /*30c0*/  BSYNC B1 ;  /* 0x0000000000017941 */ /* 0x000fea0003800000 */
.L_x_50:
        /* <DEDUP_REMOVED lines=9> */
.L_x_53:
[----:B------:R-:W-:Y:S05]  /*3160*/  BSYNC B1 ;  /* 0x0000000000017941 */ /* 0x000fea0003800000 */
.L_x_52:
[----:B0----5:R-:W-:Y:S01]  /*3170*/  FMUL R90, R166, R155 ;  /* 0x0000009ba65a7220 */ /* 0x021fe20000400000 */
[----:B------:R-:W-:Y:S01]  /*3180*/  @P3 IMAD.MOV.U32 R91, RZ, RZ, R171 ;  /* 0x000000ffff5b3224 */ /* 0x000fe200078e00ab */
[----:B------:R-:W-:Y:S01]  /*3190*/  ISETP.GT.AND P2, PT, R0, 0x18, P0 ;  /* 0x000000180000780c */ /* 0x000fe20000744270 */
[----:B------:R-:W-:Y:S01]  /*31a0*/  BSSY B1, `(.L_x_54) ;  /* 0x0000006000017945 */ /* 0x000fe20003800000 */
[----:B------:R-:W-:Y:S01]  /*31b0*/  FFMA R99, R99, R154, R90 ;  /* 0x0000009a63637223 */ /* 0x000fe2000000005a */
[----:B------:R-:W-:-:S05]  /*31c0*/  @P3 IMAD.MOV.U32 R90, RZ, RZ, R170 ;  /* 0x000000ffff5a3224 */ /* 0x000fca00078e00aa */
[----:B------:R0:W-:Y:S05]  /*31d0*/  @P3 STG.E desc[UR36][R90.64+0x44], R99 ;  /* 0x000044635a003986 */ /* 0x0001ea000c101924 */
[----:B------:R-:W-:Y:S05]  /*31e0*/  @!P2 BRA `(.L_x_55) ;  /* 0x000000000004a947 */ /* 0x000fea0003800000 */
[----:B------:R0:W5:Y:S02]  /*31f0*/  LDG.E.LTC128B R166, desc[UR36][R162.64+0x60] ;  /* 0x00006024a2a67981 */ /* 0x000164000c1e1920 */
.L_x_55:
[----:B------:R-:W-:Y:S05]  /*3200*/  BSYNC B1 ;  /* 0x0000000000017941 */ /* 0x000fea0003800000 */
.L_x_54:
[----:B0----5:R-:W-:Y:S01]  /*3210*/  FMUL R91, R166, R155 ;  /* 0x0000009ba65b7220 */ /* 0x021fe20000400000 */
[----:B------:R-:W-:Y:S01]  /*3220*/  ISETP.GT.AND P3, PT, R0, 0x19, P0 ;  /* 0x000000190000780c */ /* 0x000fe20000764270 */
[----:B------:R-:W-:Y:S02]  /*3230*/  BSSY B1, `(.L_x_56) ;  /* 0x0000005000017945 */ /* 0x000fe40003800000 */
[----:B------:R-:W-:-:S05]  /*3240*/  FFMA R91, R100, R154, R91 ;  /* 0x0000009a645b7223 */ /* 0x000fca000000005b */
[----:B------:R0:W-:Y:S05]  /*3250*/  @P2 STG.E desc[UR36][R10.64+0x60], R91 ;  /* 0x0000605b0a002986 */ /* 0x0001ea000c101924 */
[----:B------:R-:W-:Y:S05]  /*3260*/  @!P3 BRA `(.L_x_57) ;  /* 0x000000000004b947 */ /* 0x000fea0003800000 */
[----:B------:R0:W5:Y:S02]  /*3270*/  LDG.E.LTC128B R166, desc[UR36][R162.64+0x64] ;  /* 0x00006424a2a67981 */ /* 0x000164000c1e1920 */
.L_x_57:
[----:B------:R-:W-:Y:S05]  /*3280*/  BSYNC B1 ;  /* 0x0000000000017941 */ /* 0x000fea0003800000 */
.L_x_56:
[----:B-----5:R-:W-:Y:S01]  /*3290*/  FMUL R90, R166, R155 ;  /* 0x0000009ba65a7220 */ /* 0x020fe20000400000 */
[----:B------:R-:W-:Y:S01]  /*32a0*/  ISETP.GT.AND P2, PT, R0, 0x18, P1 ;  /* 0x000000180000780c */ /* 0x000fe20000f44270 */
[----:B------:R-:W-:Y:S02]  /*32b0*/  BSSY B1, `(.L_x_58) ;  /* 0x0000005000017945 */ /* 0x000fe40003800000 */
[----:B------:R-:W-:-:S05]  /*32c0*/  FFMA R101, R101, R154, R90 ;  /* 0x0000009a65657223 */ /* 0x000fca000000005a */
[----:B------:R0:W-:Y:S05]  /*32d0*/  @P3 STG.E desc[UR36][R10.64+0x64], R101 ;  /* 0x000064650a003986 */ /* 0x0001ea000c101924 */
[----:B------:R-:W-:Y:S05]  /*32e0*/  @!P2 BRA `(.L_x_59) ;  /* 0x000000000004a947 */ /* 0x000fea0003800000 */
[----:B------:R0:W5:Y:S02]  /*32f0*/  LDG.E.LTC128B R166, desc[UR36][R88.64+0x60] ;  /* 0x0000602458a67981 */ /* 0x000164000c1e1920 */
.L_x_59:
[----:B------:R-:W-:Y:S05]  /*3300*/  BSYNC B1 ;  /* 0x0000000000017941 */ /* 0x000fea0003800000 */
.L_x_58:
[----:B0----5:R-:W-:Y:S01]  /*3310*/  FMUL R91, R166, R155 ;  /* 0x0000009ba65b7220 */ /* 0x021fe20000400000 */
[----:B------:R-:W-:Y:S01]  /*3320*/  @P2 MOV R90, R170 ;  /* 0x000000aa005a2202 */ /* 0x000fe20000000f00 */
[----:B------:R-:W-:Y:S01]  /*3330*/  BSSY B1, `(.L_x_60) ;  /* 0x0000007000017945 */ /* 0x000fe20003800000 */
[----:B------:R-:W-:Y:S01]  /*3340*/  ISETP.GT.AND P3, PT, R0, 0x19, P1 ;  /* 0x000000190000780c */ /* 0x000fe20000f64270 */
[----:B------:R-:W-:Y:S01]  /*3350*/  FFMA R93, R102, R154, R91 ;  /* 0x0000009a665d7223 */ /* 0x000fe2000000005b */
[----:B------:R-:W-:-:S05]  /*3360*/  @P2 IMAD.MOV.U32 R91, RZ, RZ, R171 ;  /* 0x000000ffff5b2224 */ /* 0x000fca00078e00ab */
[----:B------:R0:W-:Y:S06]  /*3370*/  @P2 STG.E desc[UR36][R90.64+0x60], R93 ;  /* 0x0000605d5a002986 */ /* 0x0001ec000c101924 */
[----:B------:R-:W-:Y:S05]  /*3380*/  @!P3 BRA `(.L_x_61) ;  /* 0x000000000004b947 */ /* 0x000fea0003800000 */
[----:B------:R0:W5:Y:S02]  /*3390*/  LDG.E.LTC128B R166, desc[UR36][R88.64+0x64] ;  /* 0x0000642458a67981 */ /* 0x000164000c1e1920 */
.L_x_61:
[----:B------:R-:W-:Y:S05]  /*33a0*/  BSYNC B1 ;  /* 0x0000000000017941 */ /* 0x000fea0003800000 */
.L_x_60:
        /* <DEDUP_REMOVED lines=9> */
.L_x_63:
[----:B------:R-:W-:Y:S05]  /*3440*/  BSYNC B1 ;  /* 0x0000000000017941 */ /* 0x000fea0003800000 */
.L_x_62:
[----:B0----5:R-:W-:Y:S01]  /*3450*/  FMUL R91, R166, R155 ;  /* 0x0000009ba65b7220 */ /* 0x021fe20000400000 */
[----:B------:R-:W-:Y:S01]  /*3460*/  ISETP.GT.AND P3, PT, R0, 0x21, P0 ;  /* 0x000000210000780c */ /* 0x000fe20000764270 */
[----:B------:R-:W-:Y:S02]  /*3470*/  BSSY B1, `(.L_x_64) ;  /* 0x0000005000017945 */ /* 0x000fe40003800000 */
[----:B------:R-:W-:-:S05]  /*3480*/  FFMA R91, R104, R154, R91 ;  /* 0x0000009a685b7223 */ /* 0x000fca000000005b */
[----:B------:R0:W-:Y:S05]  /*3490*/  @P2 STG.E desc[UR36][R10.64+0x80], R91 ;  /* 0x0000805b0a002986 */ /* 0x0001ea000c101924 */
[----:B------:R-:W-:Y:S05]  /*34a0*/  @!P3 BRA `(.L_x_65) ;  /* 0x000000000004b947 */ /* 0x000fea0003800000 */
[----:B------:R0:W5:Y:S02]  /*34b0*/  LDG.E.LTC128B R166, desc[UR36][R162.64+0x84] ;  /* 0x00008424a2a67981 */ /* 0x000164000c1e1920 */
.L_x_65:
[----:B------:R-:W-:Y:S05]  /*34c0*/  BSYNC B1 ;  /* 0x0000000000017941 */ /* 0x000fea0003800000 */
.L_x_64:
[----:B-----5:R-:W-:Y:S01]  /*34d0*/  FMUL R90, R166, R155 ;  /* 0x0000009ba65a7220 */ /* 0x020fe20000400000 */
[----:B------:R-:W-:Y:S01]  /*34e0*/  ISETP.GT.AND P2, PT, R0, 0x20, P1 ;  /* 0x000000200000780c */ /* 0x000fe20000f44270 */
[----:B------:R-:W-:Y:S02]  /*34f0*/  BSSY B1, `(.L_x_66) ;  /* 0x0000005000017945 */ /* 0x000fe40003800000 */
[----:B------:R-:W-:-:S05]  /*3500*/  FFMA R105, R105, R154, R90 ;  /* 0x0000009a69697223 */ /* 0x000fca000000005a */
[----:B------:R0:W-:Y:S05]  /*3510*/  @P3 STG.E desc[UR36][R10.64+0x84], R105 ;  /* 0x000084690a003986 */ /* 0x0001ea000c101924 */
[----:B------:R-:W-:Y:S05]  /*3520*/  @!P2 BRA `(.L_x_67) ;  /* 0x000000000004a947 */ /* 0x000fea0003800000 */
[----:B------:R0:W5:Y:S02]  /*3530*/  LDG.E.LTC128B R166, desc[UR36][R88.64+0x80] ;  /* 0x0000802458a67981 */ /* 0x000164000c1e1920 */
.L_x_67:
[----:B------:R-:W-:Y:S05]  /*3540*/  BSYNC B1 ;  /* 0x0000000000017941 */ /* 0x000fea0003800000 */
.L_x_66:
        /* <DEDUP_REMOVED lines=9> */
.L_x_69:
[----:B------:R-:W-:Y:S05]  /*35e0*/  BSYNC B1 ;  /* 0x0000000000017941 */ /* 0x000fea0003800000 */
.L_x_68:
        /* <DEDUP_REMOVED lines=9> */
.L_x_71:
[----:B------:R-:W-:Y:S05]  /*3680*/  BSYNC B1 ;  /* 0x0000000000017941 */ /* 0x000fea0003800000 */
.L_x_70:
[----:B0----5:R-:W-:Y:S01]  /*3690*/  FMUL R91, R166, R155 ;  /* 0x0000009ba65b7220 */ /* 0x021fe20000400000 */
[----:B------:R-:W-:Y:S01]  /*36a0*/  ISETP.GT.AND P3, PT, R0, 0x29, P0 ;  /* 0x000000290000780c */ /* 0x000fe20000764270 */
[----:B------:R-:W-:Y:S02]  /*36b0*/  BSSY B1, `(.L_x_72) ;  /* 0x0000005000017945 */ /* 0x000fe40003800000 */
[----:B------:R-:W-:-:S05]  /*36c0*/  FFMA R91, R108, R154, R91 ;  /* 0x0000009a6c5b7223 */ /* 0x000fca000000005b */
[----:B------:R0:W-:Y:S05]  /*36d0*/  @P2 STG.E desc[UR36][R10.64+0xa0], R91 ;  /* 0x0000a05b0a002986 */ /* 0x0001ea000c101924 */
[----:B------:R-:W-:Y:S05]  /*36e0*/  @!P3 BRA `(.L_x_73) ;  /* 0x000000000004b947 */ /* 0x000fea0003800000 */
[----:B------:R0:W5:Y:S02]  /*36f0*/  LDG.E.LTC128B R166, desc[UR36][R162.64+0xa4] ;  /* 0x0000a424a2a67981 */ /* 0x000164000c1e1920 */
.L_x_73:
[----:B------:R-:W-:Y:S05]  /*3700*/  BSYNC B1 ;  /* 0x0000000000017941 */ /* 0x000fea0003800000 */
.L_x_72:
[----:B-----5:R-:W-:Y:S01]  /*3710*/  FMUL R90, R166, R155 ;  /* 0x0000009ba65a7220 */ /* 0x020fe20000400000 */
[----:B------:R-:W-:Y:S01]  /*3720*/  ISETP.GT.AND P2, PT, R0, 0x28, P1 ;  /* 0x000000280000780c */ /* 0x000fe20000f44270 */
[----:B------:R-:W-:Y:S02]  /*3730*/  BSSY B1, `(.L_x_74) ;  /* 0x0000005000017945 */ /* 0x000fe40003800000 */
[----:B------:R-:W-:-:S05]  /*3740*/  FFMA R109, R109, R154, R90 ;  /* 0x0000009a6d6d7223 */ /* 0x000fca000000005a */
[----:B------:R0:W-:Y:S05]  /*3750*/  @P3 STG.E desc[UR36][R10.64+0xa4], R109 ;  /* 0x0000a46d0a003986 */ /* 0x0001ea000c101924 */
[----:B------:R-:W-:Y:S05]  /*3760*/  @!P2 BRA `(.L_x_75) ;  /* 0x000000000004a947 */ /* 0x000fea0003800000 */
[----:B------:R0:W5:Y:S02]  /*3770*/  LDG.E.LTC128B R166, desc[UR36][R88.64+0xa0] ;  /* 0x0000a02458a67981 */ /* 0x000164000c1e1920 */
.L_x_75:
[----:B------:R-:W-:Y:S05]  /*3780*/  BSYNC B1 ;  /* 0x0000000000017941 */ /* 0x000fea0003800000 */
.L_x_74:
        /* <DEDUP_REMOVED lines=9> */
.L_x_77:
[----:B------:R-:W-:Y:S05]  /*3820*/  BSYNC B1 ;  /* 0x0000000000017941 */ /* 0x000fea0003800000 */
.L_x_76:
        /* <DEDUP_REMOVED lines=9> */
.L_x_79:
[----:B------:R-:W-:Y:S05]  /*38c0*/  BSYNC B1 ;  /* 0x0000000000017941 */ /* 0x000fea0003800000 */
.L_x_78:
[----:B0----5:R-:W-:Y:S01]  /*38d0*/  FMUL R91, R166, R155 ;  /* 0x0000009ba65b7220 */ /* 0x021fe20000400000 */
[----:B------:R-:W-:Y:S01]  /*38e0*/  ISETP.GT.AND P3, PT, R0, 0x31, P0 ;  /* 0x000000310000780c */ /* 0x000fe20000764270 */
[----:B------:R-:W-:Y:S02]  /*38f0*/  BSSY B1, `(.L_x_80) ;  /* 0x0000005000017945 */ /* 0x000fe40003800000 */
[----:B------:R-:W-:-:S05]  /*3900*/  FFMA R91, R112, R154, R91 ;  /* 0x0000009a705b7223 */ /* 0x000fca000000005b */
[----:B------:R0:W-:Y:S05]  /*3910*/  @P2 STG.E desc[UR36][R10.64+0xc0], R91 ;  /* 0x0000c05b0a002986 */ /* 0x0001ea000c101924 */
[----:B------:R-:W-:Y:S05]  /*3920*/  @!P3 BRA `(.L_x_81) ;  /* 0x000000000004b947 */ /* 0x000fea0003800000 */
[----:B------:R0:W5:Y:S02]  /*3930*/  LDG.E.LTC128B R166, desc[UR36][R162.64+0xc4] ;  /* 0x0000c424a2a67981 */ /* 0x000164000c1e1920 */
.L_x_81:
[----:B------:R-:W-:Y:S05]  /*3940*/  BSYNC B1 ;  /* 0x0000000000017941 */ /* 0x000fea0003800000 */
.L_x_80:
[----:B-----5:R-:W-:Y:S01]  /*3950*/  FMUL R90, R166, R155 ;  /* 0x0000009ba65a7220 */ /* 0x020fe20000400000 */
[----:B------:R-:W-:Y:S01]  /*3960*/  ISETP.GT.AND P2, PT, R0, 0x30, P1 ;  /* 0x000000300000780c */ /* 0x000fe20000f44270 */
[----:B------:R-:W-:Y:S02]  /*3970*/  BSSY B1, `(.L_x_82) ;  /* 0x0000005000017945 */ /* 0x000fe40003800000 */
[----:B------:R-:W-:-:S05]  /*3980*/  FFMA R113, R113, R154, R90 ;  /* 0x0000009a71717223 */ /* 0x000fca000000005a */
[----:B------:R0:W-:Y:S05]  /*3990*/  @P3 STG.E desc[UR36][R10.64+0xc4], R113 ;  /* 0x0000c4710a003986 */ /* 0x0001ea000c101924 */
[----:B------:R-:W-:Y:S05]  /*39a0*/  @!P2 BRA `(.L_x_83) ;  /* 0x000000000004a947 */ /* 0x000fea0003800000 */
[----:B------:R0:W5:Y:S02]  /*39b0*/  LDG.E.LTC128B R166, desc[UR36][R88.64+0xc0] ;  /* 0x0000c02458a67981 */ /* 0x000164000c1e1920 */
.L_x_83:
[----:B------:R-:W-:Y:S05]  /*39c0*/  BSYNC B1 ;  /* 0x0000000000017941 */ /* 0x000fea0003800000 */
.L_x_82:
        /* <DEDUP_REMOVED lines=9> */
.L_x_85:
[----:B------:R-:W-:Y:S05]  /*3a60*/  BSYNC B1 ;  /* 0x0000000000017941 */ /* 0x000fea0003800000 */
.L_x_84:
        /* <DEDUP_REMOVED lines=9> */
.L_x_87:
[----:B------:R-:W-:Y:S05]  /*3b00*/  BSYNC B1 ;  /* 0x0000000000017941 */ /* 0x000fea0003800000 */
.L_x_86:
[----:B0----5:R-:W-:Y:S01]  /*3b10*/  FMUL R91, R166, R155 ;  /* 0x0000009ba65b7220 */ /* 0x021fe20000400000 */
[----:B------:R-:W-:Y:S01]  /*3b20*/  ISETP.GT.AND P3, PT, R0, 0x39, P0 ;  /* 0x000000390000780c */ /* 0x000fe20000764270 */
[----:B------:R-:W-:Y:S02]  /*3b30*/  BSSY B1, `(.L_x_88) ;  /* 0x0000005000017945 */ /* 0x000fe40003800000 */
[----:B------:R-:W-:-:S05]  /*3b40*/  FFMA R91, R116, R154, R91 ;  /* 0x0000009a745b7223 */ /* 0x000fca000000005b */
[----:B------:R0:W-:Y:S05]  /*3b50*/  @P2 STG.E desc[UR36][R10.64+0xe0], R91 ;  /* 0x0000e05b0a002986 */ /* 0x0001ea000c101924 */
[----:B------:R-:W-:Y:S05]  /*3b60*/  @!P3 BRA `(.L_x_89) ;  /* 0x000000000004b947 */ /* 0x000fea0003800000 */
[----:B------:R0:W5:Y:S02]  /*3b70*/  LDG.E.LTC128B R166, desc[UR36][R162.64+0xe4] ;  /* 0x0000e424a2a67981 */ /* 0x000164000c1e1920 */
.L_x_89:
[----:B------:R-:W-:Y:S05]  /*3b80*/  BSYNC B1 ;  /* 0x0000000000017941 */ /* 0x000fea0003800000 */
.L_x_88:
[----:B-----5:R-:W-:Y:S01]  /*3b90*/  FMUL R90, R166, R155 ;  /* 0x0000009ba65a7220 */ /* 0x020fe20000400000 */
[----:B------:R-:W-:Y:S01]  /*3ba0*/  ISETP.GT.AND P2, PT, R0, 0x38, P1 ;  /* 0x000000380000780c */ /* 0x000fe20000f44270 */
[----:B------:R-:W-:Y:S02]  /*3bb0*/  BSSY B1, `(.L_x_90) ;  /* 0x0000005000017945 */ /* 0x000fe40003800000 */
[----:B------:R-:W-:-:S05]  /*3bc0*/  FFMA R117, R117, R154, R90 ;  /* 0x0000009a75757223 */ /* 0x000fca000000005a */
[----:B------:R0:W-:Y:S05]  /*3bd0*/  @P3 STG.E desc[UR36][R10.64+0xe4], R117 ;  /* 0x0000e4750a003986 */ /* 0x0001ea000c101924 */
[----:B------:R-:W-:Y:S05]  /*3be0*/  @!P2 BRA `(.L_x_91) ;  /* 0x000000000004a947 */ /* 0x000fea0003800000 */
[----:B------:R0:W5:Y:S02]  /*3bf0*/  LDG.E.LTC128B R166, desc[UR36][R88.64+0xe0] ;  /* 0x0000e02458a67981 */ /* 0x000164000c1e1920 */
.L_x_91:
[----:B------:R-:W-:Y:S05]  /*3c00*/  BSYNC B1 ;  /* 0x0000000000017941 */ /* 0x000fea0003800000 */
.L_x_90:
        /* <DEDUP_REMOVED lines=9> */
.L_x_93:
[----:B------:R-:W-:Y:S05]  /*3ca0*/  BSYNC B1 ;  /* 0x0000000000017941 */ /* 0x000fea0003800000 */
.L_x_92:
        /* <DEDUP_REMOVED lines=9> */
.L_x_95:
[----:B------:R-:W-:Y:S05]  /*3d40*/  BSYNC B1 ;  /* 0x0000000000017941 */ /* 0x000fea0003800000 */
.L_x_94:
[----:B0----5:R-:W-:Y:S01]  /*3d50*/  FMUL R91, R166, R155 ;  /* 0x0000009ba65b7220 */ /* 0x021fe20000400000 */
[----:B------:R-:W-:Y:S01]  /*3d60*/  ISETP.GT.AND P3, PT, R0, 0x41, P0 ;  /* 0x000000410000780c */ /* 0x000fe20000764270 */
[----:B------:R-:W-:Y:S02]  /*3d70*/  BSSY B1, `(.L_x_96) ;  /* 0x0000005000017945 */ /* 0x000fe40003800000 */
[----:B------:R-:W-:-:S05]  /*3d80*/  FFMA R91, R120, R154, R91 ;  /* 0x0000009a785b7223 */ /* 0x000fca000000005b */
[----:B------:R0:W-:Y:S05]  /*3d90*/  @P2 STG.E desc[UR36][R10.64+0x100], R91 ;  /* 0x0001005b0a002986 */ /* 0x0001ea000c101924 */
[----:B------:R-:W-:Y:S05]  /*3da0*/  @!P3 BRA `(.L_x_97) ;  /* 0x000000000004b947 */ /* 0x000fea0003800000 */
[----:B------:R0:W5:Y:S02]  /*3db0*/  LDG.E.LTC128B R166, desc[UR36][R162.64+0x104] ;  /* 0x00010424a2a67981 */ /* 0x000164000c1e1920 */
.L_x_97:
[----:B------:R-:W-:Y:S05]  /*3dc0*/  BSYNC B1 ;  /* 0x0000000000017941 */ /* 0x000fea0003800000 */
.L_x_96:
[----:B-----5:R-:W-:Y:S01]  /*3dd0*/  FMUL R90, R166, R155 ;  /* 0x0000009ba65a7220 */ /* 0x020fe20000400000 */
[----:B------:R-:W-:Y:S01]  /*3de0*/  ISETP.GT.AND P2, PT, R0, 0x40, P1 ;  /* 0x000000400000780c */ /* 0x000fe20000f44270 */
[----:B------:R-:W-:Y:S02]  /*3df0*/  BSSY B1, `(.L_x_98) ;  /* 0x0000005000017945 */ /* 0x000fe40003800000 */
[----:B------:R-:W-:-:S05]  /*3e00*/  FFMA R121, R121, R154, R90 ;  /* 0x0000009a79797223 */ /* 0x000fca000000005a */
[----:B------:R0:W-:Y:S05]  /*3e10*/  @P3 STG.E desc[UR36][R10.64+0x104], R121 ;  /* 0x000104790a003986 */ /* 0x0001ea000c101924 */
[----:B------:R-:W-:Y:S05]  /*3e20*/  @!P2 BRA `(.L_x_99) ;  /* 0x000000000004a947 */ /* 0x000fea0003800000 */
[----:B------:R0:W5:Y:S02]  /*3e30*/  LDG.E.LTC128B R166, desc[UR36][R88.64+0x100] ;  /* 0x0001002458a67981 */ /* 0x000164000c1e1920 */
.L_x_99:
[----:B------:R-:W-:Y:S05]  /*3e40*/  BSYNC B1 ;  /* 0x0000000000017941 */ /* 0x000fea0003800000 */
.L_x_98:
        /* <DEDUP_REMOVED lines=9> */
.L_x_101:
[----:B------:R-:W-:Y:S05]  /*3ee0*/  BSYNC B1 ;  /* 0x0000000000017941 */ /* 0x000fea0003800000 */
.L_x_100:
        /* <DEDUP_REMOVED lines=9> */
.L_x_103:
[----:B------:R-:W-:Y:S05]  /*3f80*/  BSYNC B1 ;  /* 0x0000000000017941 */ /* 0x000fea0003800000 */
.L_x_102:
[----:B0----5:R-:W-:Y:S01]  /*3f90*/  FMUL R91, R166, R155 ;  /* 0x0000009ba65b7220 */ /* 0x021fe20000400000 */
[----:B------:R-:W-:Y:S01]  /*3fa0*/  ISETP.GT.AND P3, PT, R0, 0x49, P0 ;  /* 0x000000490000780c */ /* 0x000fe20000764270 */
[----:B------:R-:W-:Y:S02]  /*3fb0*/  BSSY B1, `(.L_x_104) ;  /* 0x0000005000017945 */ /* 0x000fe40003800000 */
[----:B------:R-:W-:-:S05]  /*3fc0*/  FFMA R91, R124, R154, R91 ;  /* 0x0000009a7c5b7223 */ /* 0x000fca000000005b */
[----:B------:R0:W-:Y:S05]  /*3fd0*/  @P2 STG.E desc[UR36][R10.64+0x120], R91 ;  /* 0x0001205b0a002986 */ /* 0x0001ea000c101924 */
[----:B------:R-:W-:Y:S05]  /*3fe0*/  @!P3 BRA `(.L_x_105) ;  /* 0x000000000004b947 */ /* 0x000fea0003800000 */
[----:B------:R0:W5:Y:S02]  /*3ff0*/  LDG.E.LTC128B R166, desc[UR36][R162.64+0x124] ;  /* 0x00012424a2a67981 */ /* 0x000164000c1e1920 */
.L_x_105:
[----:B------:R-:W-:Y:S05]  /*4000*/  BSYNC B1 ;  /* 0x0000000000017941 */ /* 0x000fea0003800000 */
.L_x_104:
[----:B-----5:R-:W-:Y:S01]  /*4010*/  FMUL R90, R166, R155 ;  /* 0x0000009ba65a7220 */ /* 0x020fe20000400000 */
[----:B------:R-:W-:Y:S01]  /*4020*/  ISETP.GT.AND P2, PT, R0, 0x48, P1 ;  /* 0x000000480000780c */ /* 0x000fe20000f44270 */
[----:B------:R-:W-:Y:S02]  /*4030*/  BSSY B1, `(.L_x_106) ;  /* 0x0000005000017945 */ /* 0x000fe40003800000 */
[----:B------:R-:W-:-:S05]  /*4040*/  FFMA R125, R125, R154, R90 ;  /* 0x0000009a7d7d7223 */ /* 0x000fca000000005a */
[----:B------:R0:W-:Y:S05]  /*4050*/  @P3 STG.E desc[UR36][R10.64+0x124], R125 ;  /* 0x0001247d0a003986 */ /* 0x0001ea000c101924 */
[----:B------:R-:W-:Y:S05]  /*4060*/  @!P2 BRA `(.L_x_107) ;  /* 0x000000000004a947 */ /* 0x000fea0003800000 */
[----:B------:R0:W5:Y:S02]  /*4070*/  LDG.E.LTC128B R166, desc[UR36][R88.64+0x120] ;  /* 0x0001202458a67981 */ /* 0x000164000c1e1920 */
.L_x_107:
[----:B------:R-:W-:Y:S05]  /*4080*/  BSYNC B1 ;  /* 0x0000000000017941 */ /* 0x000fea0003800000 */
.L_x_106:
        /* <DEDUP_REMOVED lines=9> */
.L_x_109:
[----:B------:R-:W-:Y:S05]  /*4120*/  BSYNC B1 ;  /* 0x0000000000017941 */ /* 0x000fea0003800000 */
.L_x_108:
        /* <DEDUP_REMOVED lines=9> */
.L_x_111:
[----:B------:R-:W-:Y:S05]  /*41c0*/  BSYNC B1 ;  /* 0x0000000000017941 */ /* 0x000fea0003800000 */
.L_x_110:
[----:B0----5:R-:W-:Y:S01]  /*41d0*/  FMUL R91, R166, R155 ;  /* 0x0000009ba65b7220 */ /* 0x021fe20000400000 */
[----:B------:R-:W-:Y:S01]  /*41e0*/  ISETP.GT.AND P3, PT, R0, 0x51, P0 ;  /* 0x000000510000780c */ /* 0x000fe20000764270 */
[----:B------:R-:W-:Y:S02]  /*41f0*/  BSSY B1, `(.L_x_112) ;  /* 0x0000005000017945 */ /* 0x000fe40003800000 */
[----:B------:R-:W-:-:S05]  /*4200*/  FFMA R91, R128, R154, R91 ;  /* 0x0000009a805b7223 */ /* 0x000fca000000005b */
[----:B------:R0:W-:Y:S05]  /*4210*/  @P2 STG.E desc[UR36][R10.64+0x140], R91 ;  /* 0x0001405b0a002986 */ /* 0x0001ea000c101924 */
[----:B------:R-:W-:Y:S05]  /*4220*/  @!P3 BRA `(.L_x_113) ;  /* 0x000000000004b947 */ /* 0x000fea0003800000 */
[----:B------:R0:W5:Y:S02]  /*4230*/  LDG.E.LTC128B R166, desc[UR36][R162.64+0x144] ;  /* 0x00014424a2a67981 */ /* 0x000164000c1e1920 */
.L_x_113:
[----:B------:R-:W-:Y:S05]  /*4240*/  BSYNC B1 ;  /* 0x0000000000017941 */ /* 0x000fea0003800000 */
.L_x_112:
[----:B-----5:R-:W-:Y:S01]  /*4250*/  FMUL R90, R166, R155 ;  /* 0x0000009ba65a7220 */ /* 0x020fe20000400000 */
[----:B------:R-:W-:Y:S01]  /*4260*/  ISETP.GT.AND P2, PT, R0, 0x50, P1 ;  /* 0x000000500000780c */ /* 0x000fe20000f44270 */
[----:B------:R-:W-:Y:S02]  /*4270*/  BSSY B1, `(.L_x_114) ;  /* 0x0000005000017945 */ /* 0x000fe40003800000 */
[----:B------:R-:W-:-:S05]  /*4280*/  FFMA R129, R129, R154, R90 ;  /* 0x0000009a81817223 */ /* 0x000fca000000005a */
[----:B------:R0:W-:Y:S05]  /*4290*/  @P3 STG.E desc[UR36][R10.64+0x144], R129 ;  /* 0x000144810a003986 */ /* 0x0001ea000c101924 */
[----:B------:R-:W-:Y:S05]  /*42a0*/  @!P2 BRA `(.L_x_115) ;  /* 0x000000000004a947 */ /* 0x000fea0003800000 */
[----:B------:R0:W5:Y:S02]  /*42b0*/  LDG.E.LTC128B R166, desc[UR36][R88.64+0x140] ;  /* 0x0001402458a67981 */ /* 0x000164000c1e1920 */
.L_x_115:
[----:B------:R-:W-:Y:S05]  /*42c0*/  BSYNC B1 ;  /* 0x0000000000017941 */ /* 0x000fea0003800000 */
.L_x_114:
        /* <DEDUP_REMOVED lines=9> */
.L_x_117:
[----:B------:R-:W-:Y:S05]  /*4360*/  BSYNC B1 ;  /* 0x0000000000017941 */ /* 0x000fea0003800000 */
.L_x_116:
        /* <DEDUP_REMOVED lines=9> */
.L_x_119:
[----:B------:R-:W-:Y:S05]  /*4400*/  BSYNC B1 ;  /* 0x0000000000017941 */ /* 0x000fea0003800000 */
.L_x_118:
[----:B0----5:R-:W-:Y:S01]  /*4410*/  FMUL R91, R166, R155 ;  /* 0x0000009ba65b7220 */ /* 0x021fe20000400000 */
[----:B------:R-:W-:Y:S01]  /*4420*/  ISETP.GT.AND P3, PT, R0, 0x59, P0 ;  /* 0x000000590000780c */ /* 0x000fe20000764270 */
[----:B------:R-:W-:Y:S02]  /*4430*/  BSSY B1, `(.L_x_120) ;  /* 0x0000005000017945 */ /* 0x000fe40003800000 */
[----:B------:R-:W-:-:S05]  /*4440*/  FFMA R91, R132, R154, R91 ;  /* 0x0000009a845b7223 */ /* 0x000fca000000005b */
[----:B------:R0:W-:Y:S05]  /*4450*/  @P2 STG.E desc[UR36][R10.64+0x160], R91 ;  /* 0x0001605b0a002986 */ /* 0x0001ea000c101924 */
[----:B------:R-:W-:Y:S05]  /*4460*/  @!P3 BRA `(.L_x_121) ;  /* 0x000000000004b947 */ /* 0x000fea0003800000 */
[----:B------:R0:W5:Y:S02]  /*4470*/  LDG.E.LTC128B R166, desc[UR36][R162.64+0x164] ;  /* 0x00016424a2a67981 */ /* 0x000164000c1e1920 */
.L_x_121:
[----:B------:R-:W-:Y:S05]  /*4480*/  BSYNC B1 ;  /* 0x0000000000017941 */ /* 0x000fea0003800000 */
.L_x_120:
[----:B-----5:R-:W-:Y:S01]  /*4490*/  FMUL R90, R166, R155 ;  /* 0x0000009ba65a7220 */ /* 0x020fe20000400000 */
[----:B------:R-:W-:Y:S01]  /*44a0*/  ISETP.GT.AND P2, PT, R0, 0x58, P1 ;  /* 0x000000580000780c */ /* 0x000fe20000f44270 */
[----:B------:R-:W-:Y:S02]  /*44b0*/  BSSY B1, `(.L_x_122) ;  /* 0x0000005000017945 */ /* 0x000fe40003800000 */
[----:B------:R-:W-:-:S05]  /*44c0*/  FFMA R133, R133, R154, R90 ;  /* 0x0000009a85857223 */ /* 0x000fca000000005a */
[----:B------:R0:W-:Y:S05]  /*44d0*/  @P3 STG.E desc[UR36][R10.64+0x164], R133 ;  /* 0x000164850a003986 */ /* 0x0001ea000c101924 */
[----:B------:R-:W-:Y:S05]  /*44e0*/  @!P2 BRA `(.L_x_123) ;  /* 0x000000000004a947 */ /* 0x000fea0003800000 */
[----:B------:R0:W5:Y:S02]  /*44f0*/  LDG.E.LTC128B R166, desc[UR36][R88.64+0x160] ;  /* 0x0001602458a67981 */ /* 0x000164000c1e1920 */
.L_x_123:
[----:B------:R-:W-:Y:S05]  /*4500*/  BSYNC B1 ;  /* 0x0000000000017941 */ /* 0x000fea0003800000 */
.L_x_122:
        /* <DEDUP_REMOVED lines=9> */
.L_x_125:
[----:B------:R-:W-:Y:S05]  /*45a0*/  BSYNC B1 ;  /* 0x0000000000017941 */ /* 0x000fea0003800000 */
.L_x_124:
        /* <DEDUP_REMOVED lines=9> */
.L_x_127:
[----:B------:R-:W-:Y:S05]  /*4640*/  BSYNC B1 ;  /* 0x0000000000017941 */ /* 0x000fea0003800000 */
.L_x_126:
[----:B0----5:R-:W-:Y:S01]  /*4650*/  FMUL R91, R166, R155 ;  /* 0x0000009ba65b7220 */ /* 0x021fe20000400000 */
[----:B------:R-:W-:Y:S01]  /*4660*/  ISETP.GT.AND P3, PT, R0, 0x61, P0 ;  /* 0x000000610000780c */ /* 0x000fe20000764270 */
[----:B------:R-:W-:Y:S02]  /*4670*/  BSSY B1, `(.L_x_128) ;  /* 0x0000005000017945 */ /* 0x000fe40003800000 */
[----:B------:R-:W-:-:S05]  /*4680*/  FFMA R91, R136, R154, R91 ;  /* 0x0000009a885b7223 */ /* 0x000fca000000005b */
[----:B------:R0:W-:Y:S05]  /*4690*/  @P2 STG.E desc[UR36][R10.64+0x180], R91 ;  /* 0x0001805b0a002986 */ /* 0x0001ea000c101924 */
[----:B------:R-:W-:Y:S05]  /*46a0*/  @!P3 BRA `(.L_x_129) ;  /* 0x000000000004b947 */ /* 0x000fea0003800000 */
[----:B------:R0:W5:Y:S02]  /*46b0*/  LDG.E.LTC128B R166, desc[UR36][R162.64+0x184] ;  /* 0x00018424a2a67981 */ /* 0x000164000c1e1920 */
.L_x_129:
[----:B------:R-:W-:Y:S05]  /*46c0*/  BSYNC B1 ;  /* 0x0000000000017941 */ /* 0x000fea0003800000 */
.L_x_128:
[----:B-----5:R-:W-:Y:S01]  /*46d0*/  FMUL R90, R166, R155 ;  /* 0x0000009ba65a7220 */ /* 0x020fe20000400000 */
[----:B------:R-:W-:Y:S01]  /*46e0*/  ISETP.GT.AND P2, PT, R0, 0x60, P1 ;  /* 0x000000600000780c */ /* 0x000fe20000f44270 */
[----:B------:R-:W-:Y:S02]  /*46f0*/  BSSY B1, `(.L_x_130) ;  /* 0x0000005000017945 */ /* 0x000fe40003800000 */
[----:B------:R-:W-:-:S05]  /*4700*/  FFMA R137, R137, R154, R90 ;  /* 0x0000009a89897223 */ /* 0x000fca000000005a */
[----:B------:R0:W-:Y:S05]  /*4710*/  @P3 STG.E desc[UR36][R10.64+0x184], R137 ;  /* 0x000184890a003986 */ /* 0x0001ea000c101924 */
[----:B------:R-:W-:Y:S05]  /*4720*/  @!P2 BRA `(.L_x_131) ;  /* 0x000000000004a947 */ /* 0x000fea0003800000 */
[----:B------:R0:W5:Y:S02]  /*4730*/  LDG.E.LTC128B R166, desc[UR36][R88.64+0x180] ;  /* 0x0001802458a67981 */ /* 0x000164000c1e1920 */
.L_x_131:
[----:B------:R-:W-:Y:S05]  /*4740*/  BSYNC B1 ;  /* 0x0000000000017941 */ /* 0x000fea0003800000 */
.L_x_130:
        /* <DEDUP_REMOVED lines=9> */
.L_x_133:
[----:B------:R-:W-:Y:S05]  /*47e0*/  BSYNC B1 ;  /* 0x0000000000017941 */ /* 0x000fea0003800000 */
.L_x_132:
        /* <DEDUP_REMOVED lines=9> */
.L_x_135:
[----:B------:R-:W-:Y:S05]  /*4880*/  BSYNC B1 ;  /* 0x0000000000017941 */ /* 0x000fea0003800000 */
.L_x_134:
[----:B0----5:R-:W-:Y:S01]  /*4890*/  FMUL R91, R166, R155 ;  /* 0x0000009ba65b7220 */ /* 0x021fe20000400000 */
[----:B------:R-:W-:Y:S01]  /*48a0*/  ISETP.GT.AND P3, PT, R0, 0x69, P0 ;  /* 0x000000690000780c */ /* 0x000fe20000764270 */
[----:B------:R-:W-:Y:S02]  /*48b0*/  BSSY B1, `(.L_x_136) ;  /* 0x0000005000017945 */ /* 0x000fe40003800000 */
[----:B------:R-:W-:-:S05]  /*48c0*/  FFMA R91, R140, R154, R91 ;  /* 0x0000009a8c5b7223 */ /* 0x000fca000000005b */
[----:B------:R0:W-:Y:S05]  /*48d0*/  @P2 STG.E desc[UR36][R10.64+0x1a0], R91 ;  /* 0x0001a05b0a002986 */ /* 0x0001ea000c101924 */
[----:B------:R-:W-:Y:S05]  /*48e0*/  @!P3 BRA `(.L_x_137) ;  /* 0x000000000004b947 */ /* 0x000fea0003800000 */
[----:B------:R0:W5:Y:S02]  /*48f0*/  LDG.E.LTC128B R166, desc[UR36][R162.64+0x1a4] ;  /* 0x0001a424a2a67981 */ /* 0x000164000c1e1920 */
.L_x_137:
[----:B------:R-:W-:Y:S05]  /*4900*/  BSYNC B1 ;  /* 0x0000000000017941 */ /* 0x000fea0003800000 */
.L_x_136:
[----:B-----5:R-:W-:Y:S01]  /*4910*/  FMUL R90, R166, R155 ;  /* 0x0000009ba65a7220 */ /* 0x020fe20000400000 */
[----:B------:R-:W-:Y:S01]  /*4920*/  ISETP.GT.AND P2, PT, R0, 0x68, P1 ;  /* 0x000000680000780c */ /* 0x000fe20000f44270 */
[----:B------:R-:W-:Y:S02]  /*4930*/  BSSY B1, `(.L_x_138) ;  /* 0x0000005000017945 */ /* 0x000fe40003800000 */
[----:B------:R-:W-:-:S05]  /*4940*/  FFMA R141, R141, R154, R90 ;  /* 0x0000009a8d8d7223 */ /* 0x000fca000000005a */
[----:B------:R0:W-:Y:S05]  /*4950*/  @P3 STG.E desc[UR36][R10.64+0x1a4], R141 ;  /* 0x0001a48d0a003986 */ /* 0x0001ea000c101924 */
[----:B------:R-:W-:Y:S05]  /*4960*/  @!P2 BRA `(.L_x_139) ;  /* 0x000000000004a947 */ /* 0x000fea0003800000 */
[----:B------:R0:W5:Y:S02]  /*4970*/  LDG.E.LTC128B R166, desc[UR36][R88.64+0x1a0] ;  /* 0x0001a02458a67981 */ /* 0x000164000c1e1920 */
.L_x_139:
[----:B------:R-:W-:Y:S05]  /*4980*/  BSYNC B1 ;  /* 0x0000000000017941 */ /* 0x000fea0003800000 */
.L_x_138:
        /* <DEDUP_REMOVED lines=9> */
.L_x_141:
[----:B------:R-:W-:Y:S05]  /*4a20*/  BSYNC B1 ;  /* 0x0000000000017941 */ /* 0x000fea0003800000 */
.L_x_140:
        /* <DEDUP_REMOVED lines=9> */
.L_x_143:
[----:B------:R-:W-:Y:S05]  /*4ac0*/  BSYNC B1 ;  /* 0x0000000000017941 */ /* 0x000fea0003800000 */
.L_x_142:
[----:B0----5:R-:W-:Y:S01]  /*4ad0*/  FMUL R91, R166, R155 ;  /* 0x0000009ba65b7220 */ /* 0x021fe20000400000 */
[----:B------:R-:W-:Y:S01]  /*4ae0*/  ISETP.GT.AND P3, PT, R0, 0x71, P0 ;  /* 0x000000710000780c */ /* 0x000fe20000764270 */
[----:B------:R-:W-:Y:S02]  /*4af0*/  BSSY B1, `(.L_x_144) ;  /* 0x0000005000017945 */ /* 0x000fe40003800000 */
[----:B------:R-:W-:-:S05]  /*4b00*/  FFMA R91, R144, R154, R91 ;  /* 0x0000009a905b7223 */ /* 0x000fca000000005b */
[----:B------:R0:W-:Y:S05]  /*4b10*/  @P2 STG.E desc[UR36][R10.64+0x1c0], R91 ;  /* 0x0001c05b0a002986 */ /* 0x0001ea000c101924 */
[----:B------:R-:W-:Y:S05]  /*4b20*/  @!P3 BRA `(.L_x_145) ;  /* 0x000000000004b947 */ /* 0x000fea0003800000 */
[----:B------:R0:W5:Y:S02]  /*4b30*/  LDG.E.LTC128B R166, desc[UR36][R162.64+0x1c4] ;  /* 0x0001c424a2a67981 */ /* 0x000164000c1e1920 */
.L_x_145:
[----:B------:R-:W-:Y:S05]  /*4b40*/  BSYNC B1 ;  /* 0x0000000000017941 */ /* 0x000fea0003800000 */
.L_x_144:
[----:B-----5:R-:W-:Y:S01]  /*4b50*/  FMUL R90, R166, R155 ;  /* 0x0000009ba65a7220 */ /* 0x020fe20000400000 */
[----:B------:R-:W-:Y:S01]  /*4b60*/  ISETP.GT.AND P2, PT, R0, 0x70, P1 ;  /* 0x000000700000780c */ /* 0x000fe20000f44270 */
[----:B------:R-:W-:Y:S02]  /*4b70*/  BSSY B1, `(.L_x_146) ;  /* 0x0000005000017945 */ /* 0x000fe40003800000 */
[----:B------:R-:W-:-:S05]  /*4b80*/  FFMA R145, R145, R154, R90 ;  /* 0x0000009a91917223 */ /* 0x000fca000000005a */
[----:B------:R0:W-:Y:S05]  /*4b90*/  @P3 STG.E desc[UR36][R10.64+0x1c4], R145 ;  /* 0x0001c4910a003986 */ /* 0x0001ea000c101924 */
[----:B------:R-:W-:Y:S05]  /*4ba0*/  @!P2 BRA `(.L_x_147) ;  /* 0x000000000004a947 */ /* 0x000fea0003800000 */
[----:B------:R0:W5:Y:S02]  /*4bb0*/  LDG.E.LTC128B R166, desc[UR36][R88.64+0x1c0] ;  /* 0x0001c02458a67981 */ /* 0x000164000c1e1920 */
.L_x_147:
[----:B------:R-:W-:Y:S05]  /*4bc0*/  BSYNC B1 ;  /* 0x0000000000017941 */ /* 0x000fea0003800000 */
.L_x_146:
        /* <DEDUP_REMOVED lines=9> */
.L_x_149:
[----:B------:R-:W-:Y:S05]  /*4c60*/  BSYNC B1 ;  /* 0x0000000000017941 */ /* 0x000fea0003800000 */
.L_x_148:
        /* <DEDUP_REMOVED lines=9> */
.L_x_151:
[----:B------:R-:W-:Y:S05]  /*4d00*/  BSYNC B1 ;  /* 0x0000000000017941 */ /* 0x000fea0003800000 */
.L_x_150:
[----:B0----5:R-:W-:Y:S01]  /*4d10*/  FMUL R91, R166, R155 ;  /* 0x0000009ba65b7220 */ /* 0x021fe20000400000 */
[----:B------:R-:W-:Y:S01]  /*4d20*/  ISETP.GT.AND P0, PT, R0, 0x79, P0 ;  /* 0x000000790000780c */ /* 0x000fe20000704270 */
[----:B------:R-:W-:Y:S01]  /*4d30*/  BSSY B1, `(.L_x_152) ;  /* 0x0000006000017945 */ /* 0x000fe20003800000 */
[----:B------:R-:W-:Y:S01]  /*4d40*/  IADD3 R165, P3, R165, 0x80, RZ ;  /* 0x00000080a5a57810 */ /* 0x000fe20007f7e0ff */
[----:B------:R-:W-:-:S05]  /*4d50*/  FFMA R91, R148, R154, R91 ;  /* 0x0000009a945b7223 */ /* 0x000fca000000005b */
[----:B------:R0:W-:Y:S05]  /*4d60*/  @P2 STG.E desc[UR36][R10.64+0x1e0], R91 ;  /* 0x0001e05b0a002986 */ /* 0x0001ea000c101924 */
[----:B------:R-:W-:Y:S05]  /*4d70*/  @!P0 BRA `(.L_x_153) ;  /* 0x0000000000048947 */ /* 0x000fea0003800000 */
[----:B------:R0:W5:Y:S02]  /*4d80*/  LDG.E.LTC128B R166, desc[UR36][R162.64+0x1e4] ;  /* 0x0001e424a2a67981 */ /* 0x000164000c1e1920 */
.L_x_153:
[----:B------:R-:W-:Y:S05]  /*4d90*/  BSYNC B1 ;  /* 0x0000000000017941 */ /* 0x000fea0003800000 */
.L_x_152:
[----:B-----5:R-:W-:Y:S01]  /*4da0*/  FMUL R90, R166, R155 ;  /* 0x0000009ba65a7220 */ /* 0x020fe20000400000 */
[----:B------:R-:W-:Y:S01]  /*4db0*/  ISETP.GT.AND P2, PT, R0, 0x78, P1 ;  /* 0x000000780000780c */ /* 0x000fe20000f44270 */
[----:B------:R-:W-:Y:S01]  /*4dc0*/  BSSY B1, `(.L_x_154) ;  /* 0x0000007000017945 */ /* 0x000fe20003800000 */
[----:B------:R-:W-:Y:S01]  /*4dd0*/  IADD3.X R153, RZ, R153, RZ, P3, !PT ;  /* 0x00000099ff997210 */ /* 0x000fe20001ffe4ff */
[----:B------:R-:W-:-:S04]  /*4de0*/  FFMA R149, R149, R154, R90 ;  /* 0x0000009a95957223 */ /* 0x000fc8000000005a */
[----:B------:R-:W-:Y:S01]  /*4df0*/  IMAD R90, R153, R20, RZ ;  /* 0x00000014995a7224 */ /* 0x000fe200078e02ff */
[----:B------:R0:W-:Y:S05]  /*4e00*/  @P0 STG.E desc[UR36][R10.64+0x1e4], R149 ;  /* 0x0001e4950a000986 */ /* 0x0001ea000c101924 */
[----:B------:R-:W-:Y:S05]  /*4e10*/  @!P2 BRA `(.L_x_155) ;  /* 0x000000000004a947 */ /* 0x000fea0003800000 */
[----:B------:R0:W5:Y:S02]  /*4e20*/  LDG.E.LTC128B R166, desc[UR36][R88.64+0x1e0] ;  /* 0x0001e02458a67981 */ /* 0x000164000c1e1920 */
.L_x_155:
[----:B------:R-:W-:Y:S05]  /*4e30*/  BSYNC B1 ;  /* 0x0000000000017941 */ /* 0x000fea0003800000 */
.L_x_154:
[----:B0----5:R-:W-:Y:S01]  /*4e40*/  FMUL R91, R166, R155 ;  /* 0x0000009ba65b7220 */ /* 0x021fe20000400000 */
[----:B------:R-:W-:Y:S01]  /*4e50*/  IMAD R99, R165, R21, R90 ;  /* 0x00000015a5637224 */ /* 0x000fe200078e025a */
[----:B------:R-:W-:Y:S01]  /*4e60*/  ISETP.GT.AND P1, PT, R0, 0x79, P1 ;  /* 0x000000790000780c */ /* 0x000fe20000f24270 */
[----:B------:R-:W-:Y:S02]  /*4e70*/  @P2 IMAD.MOV.U32 R90, RZ, RZ, R170 ;  /* 0x000000ffff5a2224 */ /* 0x000fe400078e00aa */
[----:B------:R-:W-:Y:S01]  /*4e80*/  FFMA R95, R150, R154, R91 ;  /* 0x0000009a965f7223 */ /* 0x000fe2000000005b */
[----:B------:R-:W-:Y:S01]  /*4e90*/  @P2 IMAD.MOV.U32 R91, RZ, RZ, R171 ;  /* 0x000000ffff5b2224 */ /* 0x000fe200078e00ab */
[----:B------:R-:W-:Y:S01]  /*4ea0*/  ISETP.GT.AND P0, PT, R157, 0x80, PT ;  /* 0x000000809d00780c */ /* 0x000fe20003f04270 */
[----:B------:R-:W-:Y:S01]  /*4eb0*/  IMAD.WIDE.U32 R92, R165, R20, R14 ;  /* 0x00000014a55c7225 */ /* 0x000fe200078e000e */
[----:B------:R-:W-:Y:S02]  /*4ec0*/  BSSY B1, `(.L_x_156) ;  /* 0x0000006000017945 */ /* 0x000fe40003800000 */
[----:B------:R0:W-:Y:S01]  /*4ed0*/  @P2 STG.E desc[UR36][R90.64+0x1e0], R95 ;  /* 0x0001e05f5a002986 */ /* 0x0001e2000c101924 */
[----:B------:R-:W-:-:S02]  /*4ee0*/  ISETP.GT.AND P3, PT, R0, RZ, P0 ;  /* 0x000000ff0000720c */ /* 0x000fc40000764270 */
[----:B------:R-:W-:Y:S01]  /*4ef0*/  IADD3 R21, R93, R99, RZ ;  /* 0x000000635d157210 */ /* 0x000fe20007ffe0ff */
[----:B------:R-:W-:Y:S10]  /*4f00*/  @!P1 BRA `(.L_x_157) ;  /* 0x0000000000049947 */ /* 0x000ff40003800000 */
[----:B------:R0:W5:Y:S02]  /*4f10*/  LDG.E.LTC128B R166, desc[UR36][R88.64+0x1e4] ;  /* 0x0001e42458a67981 */ /* 0x000164000c1e1920 */
.L_x_157:
[----:B------:R-:W-:Y:S05]  /*4f20*/  BSYNC B1 ;  /* 0x0000000000017941 */ /* 0x000fea0003800000 */
.L_x_156:
[----:B0----5:R-:W-:Y:S01]  /*4f30*/  FMUL R90, R166, R155 ;  /* 0x0000009ba65a7220 */ /* 0x021fe20000400000 */
[----:B--23--:R-:W-:-:S03]  /*4f40*/  LEA R88, P2, R92, R8, 0x2 ;  /* 0x000000085c587211 */ /* 0x00cfc600078410ff */
[----:B------:R-:W-:Y:S01]  /*4f50*/  FFMA R151, R151, R154, R90 ;  /* 0x0000009a97977223 */ /* 0x000fe2000000005a */
[----:B------:R-:W-:-:S04]  /*4f60*/  LEA.HI.X R89, R92, R9, R21, 0x2, P2 ;  /* 0x000000095c597211 */ /* 0x000fc800010f1415 */
[----:B------:R0:W-:Y:S04]  /*4f70*/  @P1 STG.E desc[UR36][R170.64+0x1e4], R151 ;  /* 0x0001e497aa001986 */ /* 0x0001e8000c101924 */
[----:B------:R2:W3:Y:S01]  /*4f80*/  @P3 LDG.E.LTC128B R166, desc[UR36][R88.64] ;  /* 0x0000002458a63981 */ /* 0x0004e2000c1e1920 */
[----:B------:R-:W-:Y:S01]  /*4f90*/  IMAD.WIDE.U32 R92, R165, R20, R6 ;  /* 0x00000014a55c7225 */ /* 0x000fe200078e0006 */
[C---:B------:R-:W-:Y:S01]  /*4fa0*/  SHF.L.U64.HI R97, R4.reuse, 0x9, R5 ;  /* 0x0000000904617819 */ /* 0x040fe20000010205 */
[----:B------:R-:W-:Y:S02]  /*4fb0*/  BSSY B1, `(.L_x_158) ;  /* 0x0000014000017945 */ /* 0x000fe40003800000 */
[----:B------:R-:W-:Y:S02]  /*4fc0*/  IMAD.SHL.U32 R95, R4, 0x200, RZ ;  /* 0x00000200045f7824 */ /* 0x000fe400078e00ff */
[----:B------:R-:W-:-:S02]  /*4fd0*/  IMAD.IADD R93, R99, 0x1, R93 ;  /* 0x00000001635d7824 */ /* 0x000fc400078e025d */
[----:B------:R-:W-:Y:S01]  /*4fe0*/  IMAD.WIDE.U32 R160, R165, R20, R160 ;  /* 0x00000014a5a07225 */ /* 0x000fe200078e00a0 */
[----:B------:R-:W-:-:S03]  /*4ff0*/  IADD3 R90, P1, R95, R10, RZ ;  /* 0x0000000a5f5a7210 */ /* 0x000fc60007f3e0ff */
[----:B------:R-:W-:Y:S01]  /*5000*/  IMAD.WIDE.U32 R20, R23, R12, R92 ;  /* 0x0000000c17147225 */ /* 0x000fe200078e005c */
[----:B------:R-:W-:Y:S02]  /*5010*/  IADD3.X R91, R97, R11, RZ, P1, !PT ;  /* 0x0000000b615b7210 */ /* 0x000fe40000ffe4ff */
[----:B--2---:R-:W-:Y:S01]  /*5020*/  IADD3 R88, P4, R6, R160, RZ ;  /* 0x000000a006587210 */ /* 0x004fe20007f9e0ff */
[----:B------:R-:W-:Y:S01]  /*5030*/  IMAD.IADD R99, R99, 0x1, R161 ;  /* 0x0000000163637824 */ /* 0x000fe200078e02a1 */
[----:B------:R-:W-:Y:S02]  /*5040*/  LEA R4, P1, R20, R8, 0x2 ;  /* 0x0000000814047211 */ /* 0x000fe400078210ff */
[----:B------:R-:W-:Y:S02]  /*5050*/  IADD3 R158, P2, R158, R160, RZ ;  /* 0x000000a09e9e7210 */ /* 0x000fe40007f5e0ff */
[----:B------:R-:W-:Y:S01]  /*5060*/  IADD3.X R89, R7, R99, RZ, P4, !PT ;  /* 0x0000006307597210 */ /* 0x000fe200027fe4ff */
[----:B---3--:R-:W-:-:S04]  /*5070*/  FMUL R5, R166, R155 ;  /* 0x0000009ba6057220 */ /* 0x008fc80000400000 */
[----:B------:R-:W-:Y:S01]  /*5080*/  FFMA R93, R24, R154, R5 ;  /* 0x0000009a185d7223 */ /* 0x000fe20000000005 */
[----:B------:R-:W-:-:S04]  /*5090*/  IMAD.IADD R5, R13, 0x1, R21 ;  /* 0x000000010d057824 */ /* 0x000fc800078e0215 */
[----:B------:R0:W-:Y:S01]  /*50a0*/  @P3 STG.E desc[UR36][R90.64], R93 ;  /* 0x0000005d5a003986 */ /* 0x0001e2000c101924 */
[----:B------:R-:W-:Y:S02]  /*50b0*/  ISETP.GT.AND P3, PT, R0, 0x1, P0 ;  /* 0x000000010000780c */ /* 0x000fe40000764270 */
[----:B------:R-:W-:-:S11]  /*50c0*/  LEA.HI.X R5, R20, R9, R5, 0x2, P1 ;  /* 0x0000000914057211 */ /* 0x000fd600008f1405 */
[----:B0-----:R-:W-:Y:S05]  /*50d0*/  @!P3 BRA `(.L_x_159) ;  /* 0x000000000004b947 */ /* 0x001fea0003800000 */
[----:B------:R0:W5:Y:S02]  /*50e0*/  LDG.E.LTC128B R166, desc[UR36][R4.64+0x4] ;  /* 0x0000042404a67981 */ /* 0x000164000c1e1920 */
.L_x_159:
[----:B------:R-:W-:Y:S05]  /*50f0*/  BSYNC B1 ;  /* 0x0000000000017941 */ /* 0x000fea0003800000 */
.L_x_158:
[----:B------:R-:W-:Y:S01]  /*5100*/  IMAD.X R7, R99, 0x1, R15, P2 ;  /* 0x0000000163077824 */ /* 0x000fe200010e060f */
[----:B------:R-:W-:Y:S01]  /*5110*/  LEA R6, P2, R158, R8, 0x2 ;  /* 0x000000089e067211 */ /* 0x000fe200078410ff */
[----:B-----5:R-:W-:Y:S01]  /*5120*/  FMUL R14, R166, R155 ;  /* 0x0000009ba60e7220 */ /* 0x020fe20000400000 */
[----:B------:R-:W-:Y:S01]  /*5130*/  ISETP.GT.AND P1, PT, R157, 0x88, PT ;  /* 0x000000889d00780c */ /* 0x000fe20003f24270 */
[----:B------:R-:W-:Y:S01]  /*5140*/  @P3 IMAD.MOV.U32 R20, RZ, RZ, R90 ;  /* 0x000000ffff143224 */ /* 0x000fe200078e005a */
[----:B------:R-:W-:Y:S01]  /*5150*/  LEA.HI.X R7, R158, R9, R7, 0x2, P2 ;  /* 0x000000099e077211 */ /* 0x000fe200010f1407 */
[----:B------:R-:W-:Y:S01]  /*5160*/  FFMA R25, R25, R154, R14 ;  /* 0x0000009a19197223 */ /* 0x000fe2000000000e */
[----:B------:R-:W-:Y:S01]  /*5170*/  ISETP.GT.AND P2, PT, R0, RZ, P1 ;  /* 0x000000ff0000720c */ /* 0x000fe20000f44270 */
[----:B------:R-:W-:Y:S01]  /*5180*/  IMAD.WIDE.U32 R14, R23, R12, R88 ;  /* 0x0000000c170e7225 */ /* 0x000fe200078e0058 */
[----:B------:R-:W-:Y:S01]  /*5190*/  @P3 MOV R21, R91 ;  /* 0x0000005b00153202 */ /* 0x000fe20000000f00 */
[----:B------:R-:W-:Y:S02]  /*51a0*/  BSSY B1, `(.L_x_160) ;  /* 0x0000008000017945 */ /* 0x000fe40003800000 */
[----:B------:R-:W-:Y:S01]  /*51b0*/  IMAD.IADD R15, R13, 0x1, R15 ;  /* 0x000000010d0f7824 */ /* 0x000fe200078e020f */
[----:B------:R-:W-:Y:S01]  /*51c0*/  LEA R8, P4, R14, R8, 0x2 ;  /* 0x000000080e087211 */ /* 0x000fe200078810ff */
[----:B------:R2:W-:Y:S01]  /*51d0*/  @P3 STG.E desc[UR36][R20.64+0x4], R25 ;  /* 0x0000041914003986 */ /* 0x0005e2000c101924 */
[----:B------:R-:W-:-:S02]  /*51e0*/  IADD3 R12, P3, R90, R167, RZ ;  /* 0x000000a75a0c7210 */ /* 0x000fc40007f7e0ff */
[----:B------:R-:W-:-:S03]  /*51f0*/  LEA.HI.X R9, R14, R9, R15, 0x2, P4 ;  /* 0x000000090e097211 */ /* 0x000fc600020f140f */
[----:B------:R-:W-:Y:S08]  /*5200*/  @!P2 BRA `(.L_x_161) ;  /* 0x000000000004a947 */ /* 0x000ff00003800000 */
[----:B------:R3:W5:Y:S02]  /*5210*/  LDG.E.LTC128B R166, desc[UR36][R6.64] ;  /* 0x0000002406a67981 */ /* 0x000764000c1e1920 */
.L_x_161:
[----:B------:R-:W-:Y:S05]  /*5220*/  BSYNC B1 ;  /* 0x0000000000017941 */ /* 0x000fea0003800000 */
.L_x_160:
[----:B---3-5:R-:W-:Y:S01]  /*5230*/  FMUL R7, R166, R155 ;  /* 0x0000009ba6077220 */ /* 0x028fe20000400000 */
[----:B------:R-:W-:Y:S01]  /*5240*/  IMAD.X R13, R91, 0x1, R169, P3 ;  /* 0x000000015b0d7824 */ /* 0x000fe200018e06a9 */
[----:B------:R-:W-:Y:S01]  /*5250*/  ISETP.GT.AND P4, PT, R0, 0x1, P1 ;  /* 0x000000010000780c */ /* 0x000fe20000f84270 */
[----:B------:R-:W-:Y:S01]  /*5260*/  BSSY B1, `(.L_x_162) ;  /* 0x0000005000017945 */ /* 0x000fe20003800000 */
[----:B------:R-:W-:-:S05]  /*5270*/  FFMA R7, R26, R154, R7 ;  /* 0x0000009a1a077223 */ /* 0x000fca0000000007 */
[----:B------:R3:W-:Y:S06]  /*5280*/  @P2 STG.E desc[UR36][R12.64], R7 ;  /* 0x000000070c002986 */ /* 0x0007ec000c101924 */
[----:B------:R-:W-:Y:S05]  /*5290*/  @!P4 BRA `(.L_x_163) ;  /* 0x000000000004c947 */ /* 0x000fea0003800000 */
[----:B------:R0:W5:Y:S02]  /*52a0*/  LDG.E.LTC128B R166, desc[UR36][R8.64+0x4] ;  /* 0x0000042408a67981 */ /* 0x000164000c1e1920 */
.L_x_163:
[----:B------:R-:W-:Y:S05]  /*52b0*/  BSYNC B1 ;  /* 0x0000000000017941 */ /* 0x000fea0003800000 */
.L_x_162:
[----:B-----5:R-:W-:Y:S01]  /*52c0*/  FMUL R6, R166, R155 ;  /* 0x0000009ba6067220 */ /* 0x020fe20000400000 */
[----:B------:R-:W-:Y:S01]  /*52d0*/  ISETP.GT.AND P2, PT, R0, 0x8, P0 ;  /* 0x000000080000780c */ /* 0x000fe20000744270 */
[----:B------:R-:W-:Y:S02]  /*52e0*/  BSSY B1, `(.L_x_164) ;  /* 0x0000005000017945 */ /* 0x000fe40003800000 */
[----:B------:R-:W-:-:S05]  /*52f0*/  FFMA R27, R27, R154, R6 ;  /* 0x0000009a1b1b7223 */ /* 0x000fca0000000006 */
[----:B------:R0:W-:Y:S05]  /*5300*/  @P4 STG.E desc[UR36][R12.64+0x4], R27 ;  /* 0x0000041b0c004986 */ /* 0x0001ea000c101924 */
[----:B------:R-:W-:Y:S05]  /*5310*/  @!P2 BRA `(.L_x_165) ;  /* 0x000000000004a947 */ /* 0x000fea0003800000 */
[----:B------:R0:W5:Y:S02]  /*5320*/  LDG.E.LTC128B R166, desc[UR36][R4.64+0x20] ;  /* 0x0000202404a67981 */ /* 0x000164000c1e1920 */
.L_x_165:
[----:B------:R-:W-:Y:S05]  /*5330*/  BSYNC B1 ;  /* 0x0000000000017941 */ /* 0x000fea0003800000 */
.L_x_164:
[----:B------:R-:W-:Y:S01]  /*5340*/  ISETP.GT.AND P4, PT, R0, 0x9, P0 ;  /* 0x000000090000780c */ /* 0x000fe20000784270 */
[----:B---3-5:R-:W-:Y:S01]  /*5350*/  FMUL R7, R166, R155 ;  /* 0x0000009ba6077220 */ /* 0x028fe20000400000 */
[----:B------:R-:W-:Y:S01]  /*5360*/  MOV R6, R90 ;  /* 0x0000005a00067202 */ /* 0x000fe20000000f00 */
[----:B------:R-:W-:Y:S02]  /*5370*/  BSSY B1, `(.L_x_166) ;  /* 0x0000007000017945 */ /* 0x000fe40003800000 */
[----:B------:R-:W-:Y:S01]  /*5380*/  FFMA R15, R28, R154, R7 ;  /* 0x0000009a1c0f7223 */ /* 0x000fe20000000007 */
[----:B------:R-:W-:-:S05]  /*5390*/  IMAD.MOV.U32 R7, RZ, RZ, R91 ;  /* 0x000000ffff077224 */ /* 0x000fca00078e005b */
[----:B------:R3:W-:Y:S01]  /*53a0*/  @P2 STG.E desc[UR36][R6.64+0x20], R15 ;  /* 0x0000200f06002986 */ /* 0x0007e2000c101924 */
[----:B0-----:R-:W-:Y:S01]  /*53b0*/  IADD3 R12, P2, P3, R167, R10, R95 ;  /* 0x0000000aa70c7210 */ /* 0x001fe20007b5e05f */
[----:B------:R-:W-:-:S12]  /*53c0*/  @!P4 BRA `(.L_x_167) ;  /* 0x000000000004c947 */ /* 0x000fd80003800000 */
[----:B------:R0:W5:Y:S02]  /*53d0*/  LDG.E.LTC128B R166, desc[UR36][R4.64+0x24] ;  /* 0x0000242404a67981 */ /* 0x000164000c1e1920 */
.L_x_167:
[----:B------:R-:W-:Y:S05]  /*53e0*/  BSYNC B1 ;  /* 0x0000000000017941 */ /* 0x000fea0003800000 */
.L_x_166:
[----:B-----5:R-:W-:Y:S01]  /*53f0*/  FMUL R14, R166, R155 ;  /* 0x0000009ba60e7220 */ /* 0x020fe20000400000 */
[----:B------:R-:W-:Y:S01]  /*5400*/  IADD3.X R13, R169, R11, R97, P2, P3 ;  /* 0x0000000ba90d7210 */ /* 0x000fe200017e6461 */
[----:B------:R-:W-:Y:S01]  /*5410*/  BSSY B1, `(.L_x_168) ;  /* 0x0000007000017945 */ /* 0x000fe20003800000 */
[----:B------:R-:W-:Y:S01]  /*5420*/  ISETP.GT.AND P3, PT, R0, 0x8, P1 ;  /* 0x000000080000780c */ /* 0x000fe20000f64270 */
[----:B------:R-:W-:Y:S01]  /*5430*/  FFMA R29, R29, R154, R14 ;  /* 0x0000009a1d1d7223 */ /* 0x000fe2000000000e */
[----:B------:R-:W-:-:S04]  /*5440*/  IADD3 R10, P2, R167, R90, RZ ;  /* 0x0000005aa70a7210 */ /* 0x000fc80007f5e0ff */
[----:B------:R0:W-:Y:S07]  /*5450*/  @P4 STG.E desc[UR36][R6.64+0x24], R29 ;  /* 0x0000241d06004986 */ /* 0x0001ee000c101924 */
[----:B------:R-:W-:Y:S05]  /*5460*/  @!P3 BRA `(.L_x_169) ;  /* 0x000000000004b947 */ /* 0x000fea0003800000 */
[----:B------:R0:W5:Y:S02]  /*5470*/  LDG.E.LTC128B R166, desc[UR36][R8.64+0x20] ;  /* 0x0000202408a67981 */ /* 0x000164000c1e1920 */
.L_x_169:
[----:B------:R-:W-:Y:S05]  /*5480*/  BSYNC B1 ;  /* 0x0000000000017941 */ /* 0x000fea0003800000 */
.L_x_168:
        /* <DEDUP_REMOVED lines=8> */
.L_x_171:
[----:B------:R-:W-:Y:S05]  /*5510*/  BSYNC B1 ;  /* 0x0000000000017941 */ /* 0x000fea0003800000 */
.L_x_170:
[----:B---3-5:R-:W-:Y:S01]  /*5520*/  FMUL R10, R166, R155 ;  /* 0x0000009ba60a7220 */ /* 0x028fe20000400000 */
[----:B------:R-:W-:Y:S01]  /*5530*/  ISETP.GT.AND P2, PT, R0, 0x10, P0 ;  /* 0x000000100000780c */ /* 0x000fe20000744270 */
[----:B------:R-:W-:Y:S02]  /*5540*/  BSSY B1, `(.L_x_172) ;  /* 0x0000005000017945 */ /* 0x000fe40003800000 */
[----:B------:R-:W-:-:S05]  /*5550*/  FFMA R31, R31, R154, R10 ;  /* 0x0000009a1f1f7223 */ /* 0x000fca000000000a */
[----:B------:R3:W-:Y:S05]  /*5560*/  @P4 STG.E desc[UR36][R12.64+0x24], R31 ;  /* 0x0000241f0c004986 */ /* 0x0007ea000c101924 */
[----:B------:R-:W-:Y:S05]  /*5570*/  @!P2 BRA `(.L_x_173) ;  /* 0x000000000004a947 */ /* 0x000fea0003800000 */
[----:B------:R0:W5:Y:S02]  /*5580*/  LDG.E.LTC128B R166, desc[UR36][R4.64+0x40] ;  /* 0x0000402404a67981 */ /* 0x000164000c1e1920 */
.L_x_173:
[----:B------:R-:W-:Y:S05]  /*5590*/  BSYNC B1 ;  /* 0x0000000000017941 */ /* 0x000fea0003800000 */
.L_x_172:
[----:B-----5:R-:W-:Y:S01]  /*55a0*/  FMUL R11, R166, R155 ;  /* 0x0000009ba60b7220 */ /* 0x020fe20000400000 */
[----:B------:R-:W-:Y:S01]  /*55b0*/  ISETP.GT.AND P3, PT, R0, 0x11, P0 ;  /* 0x000000110000780c */ /* 0x000fe20000764270 */
[----:B------:R-:W-:Y:S02]  /*55c0*/  BSSY B1, `(.L_x_174) ;  /* 0x0000005000017945 */ /* 0x000fe40003800000 */
[----:B------:R-:W-:-:S05]  /*55d0*/  FFMA R11, R32, R154, R11 ;  /* 0x0000009a200b7223 */ /* 0x000fca000000000b */
[----:B------:R0:W-:Y:S05]  /*55e0*/  @P2 STG.E desc[UR36][R6.64+0x40], R11 ;  /* 0x0000400b06002986 */ /* 0x0001ea000c101924 */
[----:B------:R-:W-:Y:S05]  /*55f0*/  @!P3 BRA `(.L_x_175) ;  /* 0x000000000004b947 */ /* 0x000fea0003800000 */
[----:B------:R0:W5:Y:S02]  /*5600*/  LDG.E.LTC128B R166, desc[UR36][R4.64+0x44] ;  /* 0x0000442404a67981 */ /* 0x000164000c1e1920 */
.L_x_175:
[----:B------:R-:W-:Y:S05]  /*5610*/  BSYNC B1 ;  /* 0x0000000000017941 */ /* 0x000fea0003800000 */
.L_x_174:
[----:B-----5:R-:W-:Y:S01]  /*5620*/  FMUL R10, R166, R155 ;  /* 0x0000009ba60a7220 */ /* 0x020fe20000400000 */
[----:B------:R-:W-:Y:S01]  /*5630*/  ISETP.GT.AND P2, PT, R0, 0x10, P1 ;  /* 0x000000100000780c */ /* 0x000fe20000f44270 */
[----:B------:R-:W-:Y:S02]  /*5640*/  BSSY B1, `(.L_x_176) ;  /* 0x0000005000017945 */ /* 0x000fe40003800000 */
[----:B------:R-:W-:-:S05]  /*5650*/  FFMA R33, R33, R154, R10 ;  /* 0x0000009a21217223 */ /* 0x000fca000000000a */
[----:B------:R0:W-:Y:S05]  /*5660*/  @P3 STG.E desc[UR36][R6.64+0x44], R33 ;  /* 0x0000442106003986 */ /* 0x0001ea000c101924 */
[----:B------:R-:W-:Y:S05]  /*5670*/  @!P2 BRA `(.L_x_177) ;  /* 0x000000000004a947 */ /* 0x000fea0003800000 */
[----:B------:R0:W5:Y:S02]  /*5680*/  LDG.E.LTC128B R166, desc[UR36][R8.64+0x40] ;  /* 0x0000402408a67981 */ /* 0x000164000c1e1920 */
.L_x_177:
[----:B------:R-:W-:Y:S05]  /*5690*/  BSYNC B1 ;  /* 0x0000000000017941 */ /* 0x000fea0003800000 */
.L_x_176:
        /* <DEDUP_REMOVED lines=9> */
.L_x_179:
[----:B------:R-:W-:Y:S05]  /*5730*/  BSYNC B1 ;  /* 0x0000000000017941 */ /* 0x000fea0003800000 */
.L_x_178:
        /* <DEDUP_REMOVED lines=9> */
.L_x_181:
[----:B------:R-:W-:Y:S05]  /*57d0*/  BSYNC B1 ;  /* 0x0000000000017941 */ /* 0x000fea0003800000 */
.L_x_180:
[----:B0----5:R-:W-:Y:S01]  /*57e0*/  FMUL R11, R166, R155 ;  /* 0x0000009ba60b7220 */ /* 0x021fe20000400000 */
[----:B------:R-:W-:Y:S01]  /*57f0*/  ISETP.GT.AND P3, PT, R0, 0x19, P0 ;  /* 0x000000190000780c */ /* 0x000fe20000764270 */
[----:B------:R-:W-:Y:S02]  /*5800*/  BSSY B1, `(.L_x_182) ;  /* 0x0000005000017945 */ /* 0x000fe40003800000 */
[----:B------:R-:W-:-:S05]  /*5810*/  FFMA R11, R36, R154, R11 ;  /* 0x0000009a240b7223 */ /* 0x000fca000000000b */
[----:B------:R0:W-:Y:S05]  /*5820*/  @P2 STG.E desc[UR36][R6.64+0x60], R11 ;  /* 0x0000600b06002986 */ /* 0x0001ea000c101924 */
[----:B------:R-:W-:Y:S05]  /*5830*/  @!P3 BRA `(.L_x_183) ;  /* 0x000000000004b947 */ /* 0x000fea0003800000 */
[----:B------:R0:W5:Y:S02]  /*5840*/  LDG.E.LTC128B R166, desc[UR36][R4.64+0x64] ;  /* 0x0000642404a67981 */ /* 0x000164000c1e1920 */
.L_x_183:
[----:B------:R-:W-:Y:S05]  /*5850*/  BSYNC B1 ;  /* 0x0000000000017941 */ /* 0x000fea0003800000 */
.L_x_182:
[----:B-----5:R-:W-:Y:S01]  /*5860*/  FMUL R10, R166, R155 ;  /* 0x0000009ba60a7220 */ /* 0x020fe20000400000 */
[----:B------:R-:W-:Y:S01]  /*5870*/  ISETP.GT.AND P2, PT, R0, 0x18, P1 ;  /* 0x000000180000780c */ /* 0x000fe20000f44270 */
[----:B------:R-:W-:Y:S02]  /*5880*/  BSSY B1, `(.L_x_184) ;  /* 0x0000005000017945 */ /* 0x000fe40003800000 */
[----:B------:R-:W-:-:S05]  /*5890*/  FFMA R37, R37, R154, R10 ;  /* 0x0000009a25257223 */ /* 0x000fca000000000a */
[----:B------:R0:W-:Y:S05]  /*58a0*/  @P3 STG.E desc[UR36][R6.64+0x64], R37 ;  /* 0x0000642506003986 */ /* 0x0001ea000c101924 */
[----:B------:R-:W-:Y:S05]  /*58b0*/  @!P2 BRA `(.L_x_185) ;  /* 0x000000000004a947 */ /* 0x000fea0003800000 */
[----:B------:R0:W5:Y:S02]  /*58c0*/  LDG.E.LTC128B R166, desc[UR36][R8.64+0x60] ;  /* 0x0000602408a67981 */ /* 0x000164000c1e1920 */
.L_x_185:
[----:B------:R-:W-:Y:S05]  /*58d0*/  BSYNC B1 ;  /* 0x0000000000017941 */ /* 0x000fea0003800000 */
.L_x_184:
        /* <DEDUP_REMOVED lines=9> */
.L_x_187:
[----:B------:R-:W-:Y:S05]  /*5970*/  BSYNC B1 ;  /* 0x0000000000017941 */ /* 0x000fea0003800000 */
.L_x_186:
        /* <DEDUP_REMOVED lines=9> */
.L_x_189:
[----:B------:R-:W-:Y:S05]  /*5a10*/  BSYNC B1 ;  /* 0x0000000000017941 */ /* 0x000fea0003800000 */
.L_x_188:
[----:B0----5:R-:W-:Y:S01]  /*5a20*/  FMUL R11, R166, R155 ;  /* 0x0000009ba60b7220 */ /* 0x021fe20000400000 */
[----:B------:R-:W-:Y:S01]  /*5a30*/  ISETP.GT.AND P3, PT, R0, 0x21, P0 ;  /* 0x000000210000780c */ /* 0x000fe20000764270 */
[----:B------:R-:W-:Y:S02]  /*5a40*/  BSSY B1, `(.L_x_190) ;  /* 0x0000005000017945 */ /* 0x000fe40003800000 */
[----:B------:R-:W-:-:S05]  /*5a50*/  FFMA R11, R40, R154, R11 ;  /* 0x0000009a280b7223 */ /* 0x000fca000000000b */
[----:B------:R0:W-:Y:S05]  /*5a60*/  @P2 STG.E desc[UR36][R6.64+0x80], R11 ;  /* 0x0000800b06002986 */ /* 0x0001ea000c101924 */
[----:B------:R-:W-:Y:S05]  /*5a70*/  @!P3 BRA `(.L_x_191) ;  /* 0x000000000004b947 */ /* 0x000fea0003800000 */
[----:B------:R0:W5:Y:S02]  /*5a80*/  LDG.E.LTC128B R166, desc[UR36][R4.64+0x84] ;  /* 0x0000842404a67981 */ /* 0x000164000c1e1920 */
.L_x_191:
[----:B------:R-:W-:Y:S05]  /*5a90*/  BSYNC B1 ;  /* 0x0000000000017941 */ /* 0x000fea0003800000 */
.L_x_190:
[----:B-----5:R-:W-:Y:S01]  /*5aa0*/  FMUL R10, R166, R155 ;  /* 0x0000009ba60a7220 */ /* 0x020fe20000400000 */
[----:B------:R-:W-:Y:S01]  /*5ab0*/  ISETP.GT.AND P2, PT, R0, 0x20, P1 ;  /* 0x000000200000780c */ /* 0x000fe20000f44270 */
[----:B------:R-:W-:Y:S02]  /*5ac0*/  BSSY B1, `(.L_x_192) ;  /* 0x0000005000017945 */ /* 0x000fe40003800000 */
[----:B------:R-:W-:-:S05]  /*5ad0*/  FFMA R41, R41, R154, R10 ;  /* 0x0000009a29297223 */ /* 0x000fca000000000a */
[----:B------:R0:W-:Y:S05]  /*5ae0*/  @P3 STG.E desc[UR36][R6.64+0x84], R41 ;  /* 0x0000842906003986 */ /* 0x0001ea000c101924 */
[----:B------:R-:W-:Y:S05]  /*5af0*/  @!P2 BRA `(.L_x_193) ;  /* 0x000000000004a947 */ /* 0x000fea0003800000 */
[----:B------:R0:W5:Y:S02]  /*5b00*/  LDG.E.LTC128B R166, desc[UR36][R8.64+0x80] ;  /* 0x0000802408a67981 */ /* 0x000164000c1e1920 */
.L_x_193:
[----:B------:R-:W-:Y:S05]  /*5b10*/  BSYNC B1 ;  /* 0x0000000000017941 */ /* 0x000fea0003800000 */
.L_x_192:
        /* <DEDUP_REMOVED lines=9> */
.L_x_195:
[----:B------:R-:W-:Y:S05]  /*5bb0*/  BSYNC B1 ;  /* 0x0000000000017941 */ /* 0x000fea0003800000 */
.L_x_194:
        /* <DEDUP_REMOVED lines=9> */
.L_x_197:
[----:B------:R-:W-:Y:S05]  /*5c50*/  BSYNC B1 ;  /* 0x0000000000017941 */ /* 0x000fea0003800000 */
.L_x_196:
[----:B0----5:R-:W-:Y:S01]  /*5c60*/  FMUL R11, R166, R155 ;  /* 0x0000009ba60b7220 */ /* 0x021fe20000400000 */
[----:B------:R-:W-:Y:S01]  /*5c70*/  ISETP.GT.AND P3, PT, R0, 0x29, P0 ;  /* 0x000000290000780c */ /* 0x000fe20000764270 */
[----:B------:R-:W-:Y:S02]  /*5c80*/  BSSY B1, `(.L_x_198) ;  /* 0x0000005000017945 */ /* 0x000fe40003800000 */
[----:B------:R-:W-:-:S05]  /*5c90*/  FFMA R11, R44, R154, R11 ;  /* 0x0000009a2c0b7223 */ /* 0x000fca000000000b */
[----:B------:R0:W-:Y:S05]  /*5ca0*/  @P2 STG.E desc[UR36][R6.64+0xa0], R11 ;  /* 0x0000a00b06002986 */ /* 0x0001ea000c101924 */
[----:B------:R-:W-:Y:S05]  /*5cb0*/  @!P3 BRA `(.L_x_199) ;  /* 0x000000000004b947 */ /* 0x000fea0003800000 */
[----:B------:R0:W5:Y:S02]  /*5cc0*/  LDG.E.LTC128B R166, desc[UR36][R4.64+0xa4] ;  /* 0x0000a42404a67981 */ /* 0x000164000c1e1920 */
.L_x_199:
[----:B------:R-:W-:Y:S05]  /*5cd0*/  BSYNC B1 ;  /* 0x0000000000017941 */ /* 0x000fea0003800000 */
.L_x_198:
[----:B-----5:R-:W-:Y:S01]  /*5ce0*/  FMUL R10, R166, R155 ;  /* 0x0000009ba60a7220 */ /* 0x020fe20000400000 */
[----:B------:R-:W-:Y:S01]  /*5cf0*/  ISETP.GT.AND P2, PT, R0, 0x28, P1 ;  /* 0x000000280000780c */ /* 0x000fe20000f44270 */
[----:B------:R-:W-:Y:S02]  /*5d00*/  BSSY B1, `(.L_x_200) ;  /* 0x0000005000017945 */ /* 0x000fe40003800000 */
[----:B------:R-:W-:-:S05]  /*5d10*/  FFMA R45, R45, R154, R10 ;  /* 0x0000009a2d2d7223 */ /* 0x000fca000000000a */
[----:B------:R0:W-:Y:S05]  /*5d20*/  @P3 STG.E desc[UR36][R6.64+0xa4], R45 ;  /* 0x0000a42d06003986 */ /* 0x0001ea000c101924 */
[----:B------:R-:W-:Y:S05]  /*5d30*/  @!P2 BRA `(.L_x_201) ;  /* 0x000000000004a947 */ /* 0x000fea0003800000 */
[----:B------:R0:W5:Y:S02]  /*5d40*/  LDG.E.LTC128B R166, desc[UR36][R8.64+0xa0] ;  /* 0x0000a02408a67981 */ /* 0x000164000c1e1920 */
.L_x_201:
[----:B------:R-:W-:Y:S05]  /*5d50*/  BSYNC B1 ;  /* 0x0000000000017941 */ /* 0x000fea0003800000 */
.L_x_200:
        /* <DEDUP_REMOVED lines=9> */
.L_x_203:
[----:B------:R-:W-:Y:S05]  /*5df0*/  BSYNC B1 ;  /* 0x0000000000017941 */ /* 0x000fea0003800000 */
.L_x_202:
        /* <DEDUP_REMOVED lines=9> */
.L_x_205:
[----:B------:R-:W-:Y:S05]  /*5e90*/  BSYNC B1 ;  /* 0x0000000000017941 */ /* 0x000fea0003800000 */
.L_x_204:
[----:B0----5:R-:W-:Y:S01]  /*5ea0*/  FMUL R11, R166, R155 ;  /* 0x0000009ba60b7220 */ /* 0x021fe20000400000 */
[----:B------:R-:W-:Y:S01]  /*5eb0*/  ISETP.GT.AND P3, PT, R0, 0x31, P0 ;  /* 0x000000310000780c */ /* 0x000fe20000764270 */
[----:B------:R-:W-:Y:S02]  /*5ec0*/  BSSY B1, `(.L_x_206) ;  /* 0x0000005000017945 */ /* 0x000fe40003800000 */
[----:B------:R-:W-:-:S05]  /*5ed0*/  FFMA R11, R48, R154, R11 ;  /* 0x0000009a300b7223 */ /* 0x000fca000000000b */
[----:B------:R0:W-:Y:S05]  /*5ee0*/  @P2 STG.E desc[UR36][R6.64+0xc0], R11 ;  /* 0x0000c00b06002986 */ /* 0x0001ea000c101924 */
[----:B------:R-:W-:Y:S05]  /*5ef0*/  @!P3 BRA `(.L_x_207) ;  /* 0x000000000004b947 */ /* 0x000fea0003800000 */
[----:B------:R0:W5:Y:S02]  /*5f00*/  LDG.E.LTC128B R166, desc[UR36][R4.64+0xc4] ;  /* 0x0000c42404a67981 */ /* 0x000164000c1e1920 */
.L_x_207:
[----:B------:R-:W-:Y:S05]  /*5f10*/  BSYNC B1 ;  /* 0x0000000000017941 */ /* 0x000fea0003800000 */
.L_x_206:
[----:B-----5:R-:W-:Y:S01]  /*5f20*/  FMUL R10, R166, R155 ;  /* 0x0000009ba60a7220 */ /* 0x020fe20000400000 */
[----:B------:R-:W-:Y:S01]  /*5f30*/  ISETP.GT.AND P2, PT, R0, 0x30, P1 ;  /* 0x000000300000780c */ /* 0x000fe20000f44270 */
[----:B------:R-:W-:Y:S02]  /*5f40*/  BSSY B1, `(.L_x_208) ;  /* 0x0000005000017945 */ /* 0x000fe40003800000 */
[----:B------:R-:W-:-:S05]  /*5f50*/  FFMA R49, R49, R154, R10 ;  /* 0x0000009a31317223 */ /* 0x000fca000000000a */
[----:B------:R0:W-:Y:S05]  /*5f60*/  @P3 STG.E desc[UR36][R6.64+0xc4], R49 ;  /* 0x0000c43106003986 */ /* 0x0001ea000c101924 */
[----:B------:R-:W-:Y:S05]  /*5f70*/  @!P2 BRA `(.L_x_209) ;  /* 0x000000000004a947 */ /* 0x000fea0003800000 */
[----:B------:R0:W5:Y:S02]  /*5f80*/  LDG.E.LTC128B R166, desc[UR36][R8.64+0xc0] ;  /* 0x0000c02408a67981 */ /* 0x000164000c1e1920 */
.L_x_209:
[----:B------:R-:W-:Y:S05]  /*5f90*/  BSYNC B1 ;  /* 0x0000000000017941 */ /* 0x000fea0003800000 */
.L_x_208:
        /* <DEDUP_REMOVED lines=9> */
.L_x_211:
[----:B------:R-:W-:Y:S05]  /*6030*/  BSYNC B1 ;  /* 0x0000000000017941 */ /* 0x000fea0003800000 */
.L_x_210:
        /* <DEDUP_REMOVED lines=9> */
.L_x_213:
[----:B------:R-:W-:Y:S05]  /*60d0*/  BSYNC B1 ;  /* 0x0000000000017941 */ /* 0x000fea0003800000 */
.L_x_212:
[----:B0----5:R-:W-:Y:S01]  /*60e0*/  FMUL R11, R166, R155 ;  /* 0x0000009ba60b7220 */ /* 0x021fe20000400000 */
[----:B------:R-:W-:Y:S01]  /*60f0*/  ISETP.GT.AND P3, PT, R0, 0x39, P0 ;  /* 0x000000390000780c */ /* 0x000fe20000764270 */
[----:B------:R-:W-:Y:S02]  /*6100*/  BSSY B1, `(.L_x_214) ;  /* 0x0000005000017945 */ /* 0x000fe40003800000 */
[----:B------:R-:W-:-:S05]  /*6110*/  FFMA R11, R52, R154, R11 ;  /* 0x0000009a340b7223 */ /* 0x000fca000000000b */
[----:B------:R0:W-:Y:S05]  /*6120*/  @P2 STG.E desc[UR36][R6.64+0xe0], R11 ;  /* 0x0000e00b06002986 */ /* 0x0001ea000c101924 */
[----:B------:R-:W-:Y:S05]  /*6130*/  @!P3 BRA `(.L_x_215) ;  /* 0x000000000004b947 */ /* 0x000fea0003800000 */
[----:B------:R0:W5:Y:S02]  /*6140*/  LDG.E.LTC128B R166, desc[UR36][R4.64+0xe4] ;  /* 0x0000e42404a67981 */ /* 0x000164000c1e1920 */
.L_x_215:
[----:B------:R-:W-:Y:S05]  /*6150*/  BSYNC B1 ;  /* 0x0000000000017941 */ /* 0x000fea0003800000 */
.L_x_214:
[----:B-----5:R-:W-:Y:S01]  /*6160*/  FMUL R10, R166, R155 ;  /* 0x0000009ba60a7220 */ /* 0x020fe20000400000 */
[----:B------:R-:W-:Y:S01]  /*6170*/  ISETP.GT.AND P2, PT, R0, 0x38, P1 ;  /* 0x000000380000780c */ /* 0x000fe20000f44270 */
[----:B------:R-:W-:Y:S02]  /*6180*/  BSSY B1, `(.L_x_216) ;  /* 0x0000005000017945 */ /* 0x000fe40003800000 */
[----:B------:R-:W-:-:S05]  /*6190*/  FFMA R53, R53, R154, R10 ;  /* 0x0000009a35357223 */ /* 0x000fca000000000a */
[----:B------:R0:W-:Y:S05]  /*61a0*/  @P3 STG.E desc[UR36][R6.64+0xe4], R53 ;  /* 0x0000e43506003986 */ /* 0x0001ea000c101924 */
[----:B------:R-:W-:Y:S05]  /*61b0*/  @!P2 BRA `(.L_x_217) ;  /* 0x000000000004a947 */ /* 0x000fea0003800000 */
[----:B------:R0:W5:Y:S02]  /*61c0*/  LDG.E.LTC128B R166, desc[UR36][R8.64+0xe0] ;  /* 0x0000e02408a67981 */ /* 0x000164000c1e1920 */
.L_x_217:
[----:B------:R-:W-:Y:S05]  /*61d0*/  BSYNC B1 ;  /* 0x0000000000017941 */ /* 0x000fea0003800000 */
.L_x_216:
        /* <DEDUP_REMOVED lines=9> */
.L_x_219:
[----:B------:R-:W-:Y:S05]  /*6270*/  BSYNC B1 ;  /* 0x0000000000017941 */ /* 0x000fea0003800000 */
.L_x_218:
        /* <DEDUP_REMOVED lines=9> */
.L_x_221:
[----:B------:R-:W-:Y:S05]  /*6310*/  BSYNC B1 ;  /* 0x0000000000017941 */ /* 0x000fea0003800000 */
.L_x_220:
[----:B0----5:R-:W-:Y:S01]  /*6320*/  FMUL R11, R166, R155 ;  /* 0x0000009ba60b7220 */ /* 0x021fe20000400000 */
[----:B------:R-:W-:Y:S01]  /*6330*/  ISETP.GT.AND P3, PT, R0, 0x41, P0 ;  /* 0x000000410000780c */ /* 0x000fe20000764270 */
[----:B------:R-:W-:Y:S02]  /*6340*/  BSSY B1, `(.L_x_222) ;  /* 0x0000005000017945 */ /* 0x000fe40003800000 */
[----:B------:R-:W-:-:S05]  /*6350*/  FFMA R11, R56, R154, R11 ;  /* 0x0000009a380b7223 */ /* 0x000fca000000000b */
[----:B------:R0:W-:Y:S05]  /*6360*/  @P2 STG.E desc[UR36][R6.64+0x100], R11 ;  /* 0x0001000b06002986 */ /* 0x0001ea000c101924 */
[----:B------:R-:W-:Y:S05]  /*6370*/  @!P3 BRA `(.L_x_223) ;  /* 0x000000000004b947 */ /* 0x000fea0003800000 */
[----:B------:R0:W5:Y:S02]  /*6380*/  LDG.E.LTC128B R166, desc[UR36][R4.64+0x104] ;  /* 0x0001042404a67981 */ /* 0x000164000c1e1920 */
.L_x_223:
[----:B------:R-:W-:Y:S05]  /*6390*/  BSYNC B1 ;  /* 0x0000000000017941 */ /* 0x000fea0003800000 */
.L_x_222:
[----:B-----5:R-:W-:Y:S01]  /*63a0*/  FMUL R10, R166, R155 ;  /* 0x0000009ba60a7220 */ /* 0x020fe20000400000 */
[----:B------:R-:W-:Y:S01]  /*63b0*/  ISETP.GT.AND P2, PT, R0, 0x40, P1 ;  /* 0x000000400000780c */ /* 0x000fe20000f44270 */
[----:B------:R-:W-:Y:S02]  /*63c0*/  BSSY B1, `(.L_x_224) ;  /* 0x0000005000017945 */ /* 0x000fe40003800000 */
[----:B------:R-:W-:-:S05]  /*63d0*/  FFMA R57, R57, R154, R10 ;  /* 0x0000009a39397223 */ /* 0x000fca000000000a */
[----:B------:R0:W-:Y:S05]  /*63e0*/  @P3 STG.E desc[UR36][R6.64+0x104], R57 ;  /* 0x0001043906003986 */ /* 0x0001ea000c101924 */
[----:B------:R-:W-:Y:S05]  /*63f0*/  @!P2 BRA `(.L_x_225) ;  /* 0x000000000004a947 */ /* 0x000fea0003800000 */
[----:B------:R0:W5:Y:S02]  /*6400*/  LDG.E.LTC128B R166, desc[UR36][R8.64+0x100] ;  /* 0x0001002408a67981 */ /* 0x000164000c1e1920 */
.L_x_225:
[----:B------:R-:W-:Y:S05]  /*6410*/  BSYNC B1 ;  /* 0x0000000000017941 */ /* 0x000fea0003800000 */
.L_x_224:
        /* <DEDUP_REMOVED lines=9> */
.L_x_227:
[----:B------:R-:W-:Y:S05]  /*64b0*/  BSYNC B1 ;  /* 0x0000000000017941 */ /* 0x000fea0003800000 */
.L_x_226:
        /* <DEDUP_REMOVED lines=9> */
.L_x_229:
[----:B------:R-:W-:Y:S05]  /*6550*/  BSYNC B1 ;  /* 0x0000000000017941 */ /* 0x000fea0003800000 */
.L_x_228:
[----:B0----5:R-:W-:Y:S01]  /*6560*/  FMUL R11, R166, R155 ;  /* 0x0000009ba60b7220 */ /* 0x021fe20000400000 */
[----:B------:R-:W-:Y:S01]  /*6570*/  ISETP.GT.AND P3, PT, R0, 0x49, P0 ;  /* 0x000000490000780c */ /* 0x000fe20000764270 */
[----:B------:R-:W-:Y:S02]  /*6580*/  BSSY B1, `(.L_x_230) ;  /* 0x0000005000017945 */ /* 0x000fe40003800000 */
[----:B------:R-:W-:-:S05]  /*6590*/  FFMA R11, R60, R154, R11 ;  /* 0x0000009a3c0b7223 */ /* 0x000fca000000000b */
[----:B------:R0:W-:Y:S05]  /*65a0*/  @P2 STG.E desc[UR36][R6.64+0x120], R11 ;  /* 0x0001200b06002986 */ /* 0x0001ea000c101924 */
[----:B------:R-:W-:Y:S05]  /*65b0*/  @!P3 BRA `(.L_x_231) ;  /* 0x000000000004b947 */ /* 0x000fea0003800000 */
[----:B------:R0:W5:Y:S02]  /*65c0*/  LDG.E.LTC128B R166, desc[UR36][R4.64+0x124] ;  /* 0x0001242404a67981 */ /* 0x000164000c1e1920 */
.L_x_231:
[----:B------:R-:W-:Y:S05]  /*65d0*/  BSYNC B1 ;  /* 0x0000000000017941 */ /* 0x000fea0003800000 */
.L_x_230:
[----:B-----5:R-:W-:Y:S01]  /*65e0*/  FMUL R10, R166, R155 ;  /* 0x0000009ba60a7220 */ /* 0x020fe20000400000 */
[----:B------:R-:W-:Y:S01]  /*65f0*/  ISETP.GT.AND P2, PT, R0, 0x48, P1 ;  /* 0x000000480000780c */ /* 0x000fe20000f44270 */
[----:B------:R-:W-:Y:S02]  /*6600*/  BSSY B1, `(.L_x_232) ;  /* 0x0000005000017945 */ /* 0x000fe40003800000 */
[----:B------:R-:W-:-:S05]  /*6610*/  FFMA R61, R61, R154, R10 ;  /* 0x0000009a3d3d7223 */ /* 0x000fca000000000a */
[----:B------:R0:W-:Y:S05]  /*6620*/  @P3 STG.E desc[UR36][R6.64+0x124], R61 ;  /* 0x0001243d06003986 */ /* 0x0001ea000c101924 */
[----:B------:R-:W-:Y:S05]  /*6630*/  @!P2 BRA `(.L_x_233) ;  /* 0x000000000004a947 */ /* 0x000fea0003800000 */
[----:B------:R0:W5:Y:S02]  /*6640*/  LDG.E.LTC128B R166, desc[UR36][R8.64+0x120] ;  /* 0x0001202408a67981 */ /* 0x000164000c1e1920 */
.L_x_233:
[----:B------:R-:W-:Y:S05]  /*6650*/  BSYNC B1 ;  /* 0x0000000000017941 */ /* 0x000fea0003800000 */
.L_x_232:
        /* <DEDUP_REMOVED lines=9> */
.L_x_235:
[----:B------:R-:W-:Y:S05]  /*66f0*/  BSYNC B1 ;  /* 0x0000000000017941 */ /* 0x000fea0003800000 */
.L_x_234:
        /* <DEDUP_REMOVED lines=9> */
.L_x_237:
[----:B------:R-:W-:Y:S05]  /*6790*/  BSYNC B1 ;  /* 0x0000000000017941 */ /* 0x000fea0003800000 */
.L_x_236:
[----:B0----5:R-:W-:Y:S01]  /*67a0*/  FMUL R11, R166, R155 ;  /* 0x0000009ba60b7220 */ /* 0x021fe20000400000 */
[----:B------:R-:W-:Y:S01]  /*67b0*/  ISETP.GT.AND P3, PT, R0, 0x51, P0 ;  /* 0x000000510000780c */ /* 0x000fe20000764270 */
[----:B------:R-:W-:Y:S02]  /*67c0*/  BSSY B1, `(.L_x_238) ;  /* 0x0000005000017945 */ /* 0x000fe40003800000 */
[----:B------:R-:W-:-:S05]  /*67d0*/  FFMA R11, R64, R154, R11 ;  /* 0x0000009a400b7223 */ /* 0x000fca000000000b */
[----:B------:R0:W-:Y:S05]  /*67e0*/  @P2 STG.E desc[UR36][R6.64+0x140], R11 ;  /* 0x0001400b06002986 */ /* 0x0001ea000c101924 */
[----:B------:R-:W-:Y:S05]  /*67f0*/  @!P3 BRA `(.L_x_239) ;  /* 0x000000000004b947 */ /* 0x000fea0003800000 */
[----:B------:R0:W5:Y:S02]  /*6800*/  LDG.E.LTC128B R166, desc[UR36][R4.64+0x144] ;  /* 0x0001442404a67981 */ /* 0x000164000c1e1920 */
.L_x_239:
[----:B------:R-:W-:Y:S05]  /*6810*/  BSYNC B1 ;  /* 0x0000000000017941 */ /* 0x000fea0003800000 */
.L_x_238:
[----:B-----5:R-:W-:Y:S01]  /*6820*/  FMUL R10, R166, R155 ;  /* 0x0000009ba60a7220 */ /* 0x020fe20000400000 */
[----:B------:R-:W-:Y:S01]  /*6830*/  ISETP.GT.AND P2, PT, R0, 0x50, P1 ;  /* 0x000000500000780c */ /* 0x000fe20000f44270 */
[----:B------:R-:W-:Y:S02]  /*6840*/  BSSY B1, `(.L_x_240) ;  /* 0x0000005000017945 */ /* 0x000fe40003800000 */
[----:B------:R-:W-:-:S05]  /*6850*/  FFMA R65, R65, R154, R10 ;  /* 0x0000009a41417223 */ /* 0x000fca000000000a */
[----:B------:R0:W-:Y:S05]  /*6860*/  @P3 STG.E desc[UR36][R6.64+0x144], R65 ;  /* 0x0001444106003986 */ /* 0x0001ea000c101924 */
[----:B------:R-:W-:Y:S05]  /*6870*/  @!P2 BRA `(.L_x_241) ;  /* 0x000000000004a947 */ /* 0x000fea0003800000 */
[----:B------:R0:W5:Y:S02]  /*6880*/  LDG.E.LTC128B R166, desc[UR36][R8.64+0x140] ;  /* 0x0001402408a67981 */ /* 0x000164000c1e1920 */
.L_x_241:
[----:B------:R-:W-:Y:S05]  /*6890*/  BSYNC B1 ;  /* 0x0000000000017941 */ /* 0x000fea0003800000 */
.L_x_240:
        /* <DEDUP_REMOVED lines=9> */
.L_x_243:
[----:B------:R-:W-:Y:S05]  /*6930*/  BSYNC B1 ;  /* 0x0000000000017941 */ /* 0x000fea0003800000 */
.L_x_242:
        /* <DEDUP_REMOVED lines=9> */
.L_x_245:
[----:B------:R-:W-:Y:S05]  /*69d0*/  BSYNC B1 ;  /* 0x0000000000017941 */ /* 0x000fea0003800000 */
.L_x_244:
[----:B0----5:R-:W-:Y:S01]  /*69e0*/  FMUL R11, R166, R155 ;  /* 0x0000009ba60b7220 */ /* 0x021fe20000400000 */
[----:B------:R-:W-:Y:S01]  /*69f0*/  ISETP.GT.AND P3, PT, R0, 0x59, P0 ;  /* 0x000000590000780c */ /* 0x000fe20000764270 */
[----:B------:R-:W-:Y:S02]  /*6a00*/  BSSY B1, `(.L_x_246) ;  /* 0x0000005000017945 */ /* 0x000fe40003800000 */
[----:B------:R-:W-:-:S05]  /*6a10*/  FFMA R11, R68, R154, R11 ;  /* 0x0000009a440b7223 */ /* 0x000fca000000000b */
[----:B------:R0:W-:Y:S05]  /*6a20*/  @P2 STG.E desc[UR36][R6.64+0x160], R11 ;  /* 0x0001600b06002986 */ /* 0x0001ea000c101924 */
[----:B------:R-:W-:Y:S05]  /*6a30*/  @!P3 BRA `(.L_x_247) ;  /* 0x000000000004b947 */ /* 0x000fea0003800000 */
[----:B------:R0:W5:Y:S02]  /*6a40*/  LDG.E.LTC128B R166, desc[UR36][R4.64+0x164] ;  /* 0x0001642404a67981 */ /* 0x000164000c1e1920 */
.L_x_247:
[----:B------:R-:W-:Y:S05]  /*6a50*/  BSYNC B1 ;  /* 0x0000000000017941 */ /* 0x000fea0003800000 */
.L_x_246:
[----:B-----5:R-:W-:Y:S01]  /*6a60*/  FMUL R10, R166, R155 ;  /* 0x0000009ba60a7220 */ /* 0x020fe20000400000 */
[----:B------:R-:W-:Y:S01]  /*6a70*/  ISETP.GT.AND P2, PT, R0, 0x58, P1 ;  /* 0x000000580000780c */ /* 0x000fe20000f44270 */
[----:B------:R-:W-:Y:S02]  /*6a80*/  BSSY B1, `(.L_x_248) ;  /* 0x0000005000017945 */ /* 0x000fe40003800000 */
[----:B------:R-:W-:-:S05]  /*6a90*/  FFMA R69, R69, R154, R10 ;  /* 0x0000009a45457223 */ /* 0x000fca000000000a */
[----:B------:R0:W-:Y:S05]  /*6aa0*/  @P3 STG.E desc[UR36][R6.64+0x164], R69 ;  /* 0x0001644506003986 */ /* 0x0001ea000c101924 */
[----:B------:R-:W-:Y:S05]  /*6ab0*/  @!P2 BRA `(.L_x_249) ;  /* 0x000000000004a947 */ /* 0x000fea0003800000 */
[----:B------:R0:W5:Y:S02]  /*6ac0*/  LDG.E.LTC128B R166, desc[UR36][R8.64+0x160] ;  /* 0x0001602408a67981 */ /* 0x000164000c1e1920 */
.L_x_249:
[----:B------:R-:W-:Y:S05]  /*6ad0*/  BSYNC B1 ;  /* 0x0000000000017941 */ /* 0x000fea0003800000 */
.L_x_248:
        /* <DEDUP_REMOVED lines=9> */
.L_x_251:
[----:B------:R-:W-:Y:S05]  /*6b70*/  BSYNC B1 ;  /* 0x0000000000017941 */ /* 0x000fea0003800000 */
.L_x_250:
        /* <DEDUP_REMOVED lines=9> */
.L_x_253:
[----:B------:R-:W-:Y:S05]  /*6c10*/  BSYNC B1 ;  /* 0x0000000000017941 */ /* 0x000fea0003800000 */
.L_x_252:
[----:B0----5:R-:W-:Y:S01]  /*6c20*/  FMUL R11, R166, R155 ;  /* 0x0000009ba60b7220 */ /* 0x021fe20000400000 */
[----:B------:R-:W-:Y:S01]  /*6c30*/  ISETP.GT.AND P3, PT, R0, 0x61, P0 ;  /* 0x000000610000780c */ /* 0x000fe20000764270 */
[----:B------:R-:W-:Y:S02]  /*6c40*/  BSSY B1, `(.L_x_254) ;  /* 0x0000005000017945 */ /* 0x000fe40003800000 */
[----:B------:R-:W-:-:S05]  /*6c50*/  FFMA R11, R72, R154, R11 ;  /* 0x0000009a480b7223 */ /* 0x000fca000000000b */
[----:B------:R0:W-:Y:S05]  /*6c60*/  @P2 STG.E desc[UR36][R6.64+0x180], R11 ;  /* 0x0001800b06002986 */ /* 0x0001ea000c101924 */
[----:B------:R-:W-:Y:S05]  /*6c70*/  @!P3 BRA `(.L_x_255) ;  /* 0x000000000004b947 */ /* 0x000fea0003800000 */
[----:B------:R0:W5:Y:S02]  /*6c80*/  LDG.E.LTC128B R166, desc[UR36][R4.64+0x184] ;  /* 0x0001842404a67981 */ /* 0x000164000c1e1920 */
.L_x_255:
[----:B------:R-:W-:Y:S05]  /*6c90*/  BSYNC B1 ;  /* 0x0000000000017941 */ /* 0x000fea0003800000 */
.L_x_254:
[----:B-----5:R-:W-:Y:S01]  /*6ca0*/  FMUL R10, R166, R155 ;  /* 0x0000009ba60a7220 */ /* 0x020fe20000400000 */
[----:B------:R-:W-:Y:S01]  /*6cb0*/  ISETP.GT.AND P2, PT, R0, 0x60, P1 ;  /* 0x000000600000780c */ /* 0x000fe20000f44270 */
[----:B------:R-:W-:Y:S02]  /*6cc0*/  BSSY B1, `(.L_x_256) ;  /* 0x0000005000017945 */ /* 0x000fe40003800000 */
[----:B------:R-:W-:-:S05]  /*6cd0*/  FFMA R73, R73, R154, R10 ;  /* 0x0000009a49497223 */ /* 0x000fca000000000a */
[----:B------:R0:W-:Y:S05]  /*6ce0*/  @P3 STG.E desc[UR36][R6.64+0x184], R73 ;  /* 0x0001844906003986 */ /* 0x0001ea000c101924 */
[----:B------:R-:W-:Y:S05]  /*6cf0*/  @!P2 BRA `(.L_x_257) ;  /* 0x000000000004a947 */ /* 0x000fea0003800000 */
[----:B------:R0:W5:Y:S02]  /*6d00*/  LDG.E.LTC128B R166, desc[UR36][R8.64+0x180] ;  /* 0x0001802408a67981 */ /* 0x000164000c1e1920 */
.L_x_257:
[----:B------:R-:W-:Y:S05]  /*6d10*/  BSYNC B1 ;  /* 0x0000000000017941 */ /* 0x000fea0003800000 */
.L_x_256:
        /* <DEDUP_REMOVED lines=9> */
.L_x_259:
[----:B------:R-:W-:Y:S05]  /*6db0*/  BSYNC B1 ;  /* 0x0000000000017941 */ /* 0x000fea0003800000 */
.L_x_258:
        /* <DEDUP_REMOVED lines=9> */
.L_x_261:
[----:B------:R-:W-:Y:S05]  /*6e50*/  BSYNC B1 ;  /* 0x0000000000017941 */ /* 0x000fea0003800000 */
.L_x_260:
[----:B0----5:R-:W-:Y:S01]  /*6e60*/  FMUL R11, R166, R155 ;  /* 0x0000009ba60b7220 */ /* 0x021fe20000400000 */
[----:B------:R-:W-:Y:S01]  /*6e70*/  ISETP.GT.AND P3, PT, R0, 0x69, P0 ;  /* 0x000000690000780c */ /* 0x000fe20000764270 */
[----:B------:R-:W-:Y:S02]  /*6e80*/  BSSY B1, `(.L_x_262) ;  /* 0x0000005000017945 */ /* 0x000fe40003800000 */
[----:B------:R-:W-:-:S05]  /*6e90*/  FFMA R11, R76, R154, R11 ;  /* 0x0000009a4c0b7223 */ /* 0x000fca000000000b */
[----:B------:R0:W-:Y:S05]  /*6ea0*/  @P2 STG.E desc[UR36][R6.64+0x1a0], R11 ;  /* 0x0001a00b06002986 */ /* 0x0001ea000c101924 */
[----:B------:R-:W-:Y:S05]  /*6eb0*/  @!P3 BRA `(.L_x_263) ;  /* 0x000000000004b947 */ /* 0x000fea0003800000 */
[----:B------:R0:W5:Y:S02]  /*6ec0*/  LDG.E.LTC128B R166, desc[UR36][R4.64+0x1a4] ;  /* 0x0001a42404a67981 */ /* 0x000164000c1e1920 */
.L_x_263:
[----:B------:R-:W-:Y:S05]  /*6ed0*/  BSYNC B1 ;  /* 0x0000000000017941 */ /* 0x000fea0003800000 */
.L_x_262:
[----:B-----5:R-:W-:Y:S01]  /*6ee0*/  FMUL R10, R166, R155 ;  /* 0x0000009ba60a7220 */ /* 0x020fe20000400000 */
[----:B------:R-:W-:Y:S01]  /*6ef0*/  ISETP.GT.AND P2, PT, R0, 0x68, P1 ;  /* 0x000000680000780c */ /* 0x000fe20000f44270 */
[----:B------:R-:W-:Y:S02]  /*6f00*/  BSSY B1, `(.L_x_264) ;  /* 0x0000005000017945 */ /* 0x000fe40003800000 */
[----:B------:R-:W-:-:S05]  /*6f10*/  FFMA R77, R77, R154, R10 ;  /* 0x0000009a4d4d7223 */ /* 0x000fca000000000a */
[----:B------:R0:W-:Y:S05]  /*6f20*/  @P3 STG.E desc[UR36][R6.64+0x1a4], R77 ;  /* 0x0001a44d06003986 */ /* 0x0001ea000c101924 */
[----:B------:R-:W-:Y:S05]  /*6f30*/  @!P2 BRA `(.L_x_265) ;  /* 0x000000000004a947 */ /* 0x000fea0003800000 */
[----:B------:R0:W5:Y:S02]  /*6f40*/  LDG.E.LTC128B R166, desc[UR36][R8.64+0x1a0] ;  /* 0x0001a02408a67981 */ /* 0x000164000c1e1920 */
.L_x_265:
[----:B------:R-:W-:Y:S05]  /*6f50*/  BSYNC B1 ;  /* 0x0000000000017941 */ /* 0x000fea0003800000 */
.L_x_264:
        /* <DEDUP_REMOVED lines=9> */
.L_x_267:
[----:B------:R-:W-:Y:S05]  /*6ff0*/  BSYNC B1 ;  /* 0x0000000000017941 */ /* 0x000fea0003800000 */
.L_x_266:
        /* <DEDUP_REMOVED lines=9> */
.L_x_269:
[----:B------:R-:W-:Y:S05]  /*7090*/  BSYNC B1 ;  /* 0x0000000000017941 */ /* 0x000fea0003800000 */
.L_x_268:
[----:B0----5:R-:W-:Y:S01]  /*70a0*/  FMUL R11, R166, R155 ;  /* 0x0000009ba60b7220 */ /* 0x021fe20000400000 */
[----:B------:R-:W-:Y:S01]  /*70b0*/  ISETP.GT.AND P3, PT, R0, 0x71, P0 ;  /* 0x000000710000780c */ /* 0x000fe20000764270 */
[----:B------:R-:W-:Y:S02]  /*70c0*/  BSSY B1, `(.L_x_270) ;  /* 0x0000005000017945 */ /* 0x000fe40003800000 */
[----:B------:R-:W-:-:S05]  /*70d0*/  FFMA R11, R80, R154, R11 ;  /* 0x0000009a500b7223 */ /* 0x000fca000000000b */
[----:B------:R0:W-:Y:S05]  /*70e0*/  @P2 STG.E desc[UR36][R6.64+0x1c0], R11 ;  /* 0x0001c00b06002986 */ /* 0x0001ea000c101924 */
[----:B------:R-:W-:Y:S05]  /*70f0*/  @!P3 BRA `(.L_x_271) ;  /* 0x000000000004b947 */ /* 0x000fea0003800000 */
[----:B------:R0:W5:Y:S02]  /*7100*/  LDG.E.LTC128B R166, desc[UR36][R4.64+0x1c4] ;  /* 0x0001c42404a67981 */ /* 0x000164000c1e1920 */
.L_x_271:
[----:B------:R-:W-:Y:S05]  /*7110*/  BSYNC B1 ;  /* 0x0000000000017941 */ /* 0x000fea0003800000 */
.L_x_270:
[----:B-----5:R-:W-:Y:S01]  /*7120*/  FMUL R10, R166, R155 ;  /* 0x0000009ba60a7220 */ /* 0x020fe20000400000 */
[----:B------:R-:W-:Y:S01]  /*7130*/  ISETP.GT.AND P2, PT, R0, 0x70, P1 ;  /* 0x000000700000780c */ /* 0x000fe20000f44270 */
[----:B------:R-:W-:Y:S02]  /*7140*/  BSSY B1, `(.L_x_272) ;  /* 0x0000005000017945 */ /* 0x000fe40003800000 */
[----:B------:R-:W-:-:S05]  /*7150*/  FFMA R81, R81, R154, R10 ;  /* 0x0000009a51517223 */ /* 0x000fca000000000a */
[----:B------:R0:W-:Y:S05]  /*7160*/  @P3 STG.E desc[UR36][R6.64+0x1c4], R81 ;  /* 0x0001c45106003986 */ /* 0x0001ea000c101924 */
[----:B------:R-:W-:Y:S05]  /*7170*/  @!P2 BRA `(.L_x_273) ;  /* 0x000000000004a947 */ /* 0x000fea0003800000 */
[----:B------:R0:W5:Y:S02]  /*7180*/  LDG.E.LTC128B R166, desc[UR36][R8.64+0x1c0] ;  /* 0x0001c02408a67981 */ /* 0x000164000c1e1920 */
.L_x_273:
[----:B------:R-:W-:Y:S05]  /*7190*/  BSYNC B1 ;  /* 0x0000000000017941 */ /* 0x000fea0003800000 */
.L_x_272:
        /* <DEDUP_REMOVED lines=9> */
.L_x_275:
[----:B------:R-:W-:Y:S05]  /*7230*/  BSYNC B1 ;  /* 0x0000000000017941 */ /* 0x000fea0003800000 */
.L_x_274:
        /* <DEDUP_REMOVED lines=9> */
.L_x_277:
[----:B------:R-:W-:Y:S05]  /*72d0*/  BSYNC B1 ;  /* 0x0000000000017941 */ /* 0x000fea0003800000 */
.L_x_276:
[----:B0----5:R-:W-:Y:S01]  /*72e0*/  FMUL R11, R166, R155 ;  /* 0x0000009ba60b7220 */ /* 0x021fe20000400000 */
[----:B------:R-:W-:Y:S01]  /*72f0*/  ISETP.GT.AND P0, PT, R0, 0x79, P0 ;  /* 0x000000790000780c */ /* 0x000fe20000704270 */
[----:B------:R-:W-:Y:S02]  /*7300*/  BSSY B1, `(.L_x_278) ;  /* 0x0000005000017945 */ /* 0x000fe40003800000 */
[----:B------:R-:W-:-:S05]  /*7310*/  FFMA R11, R84, R154, R11 ;  /* 0x0000009a540b7223 */ /* 0x000fca000000000b */
[----:B------:R0:W-:Y:S05]  /*7320*/  @P2 STG.E desc[UR36][R6.64+0x1e0], R11 ;  /* 0x0001e00b06002986 */ /* 0x0001ea000c101924 */
[----:B------:R-:W-:Y:S05]  /*7330*/  @!P0 BRA `(.L_x_279) ;  /* 0x0000000000048947 */ /* 0x000fea0003800000 */
[----:B------:R0:W5:Y:S02]  /*7340*/  LDG.E.LTC128B R166, desc[UR36][R4.64+0x1e4] ;  /* 0x0001e42404a67981 */ /* 0x000164000c1e1920 */
.L_x_279:
[----:B------:R-:W-:Y:S05]  /*7350*/  BSYNC B1 ;  /* 0x0000000000017941 */ /* 0x000fea0003800000 */
.L_x_278:
[----:B0----5:R-:W-:Y:S01]  /*7360*/  FMUL R4, R166, R155 ;  /* 0x0000009ba6047220 */ /* 0x021fe20000400000 */
[----:B------:R-:W-:Y:S01]  /*7370*/  ISETP.GT.AND P2, PT, R0, 0x78, P1 ;  /* 0x000000780000780c */ /* 0x000fe20000f44270 */
[----:B------:R-:W-:Y:S02]  /*7380*/  BSSY B1, `(.L_x_280) ;  /* 0x0000005000017945 */ /* 0x000fe40003800000 */
[----:B------:R-:W-:-:S05]  /*7390*/  FFMA R85, R85, R154, R4 ;  /* 0x0000009a55557223 */ /* 0x000fca0000000004 */
[----:B------:R0:W-:Y:S05]  /*73a0*/  @P0 STG.E desc[UR36][R6.64+0x1e4], R85 ;  /* 0x0001e45506000986 */ /* 0x0001ea000c101924 */
[----:B------:R-:W-:Y:S05]  /*73b0*/  @!P2 BRA `(.L_x_281) ;  /* 0x000000000004a947 */ /* 0x000fea0003800000 */
[----:B------:R0:W5:Y:S02]  /*73c0*/  LDG.E.LTC128B R166, desc[UR36][R8.64+0x1e0] ;  /* 0x0001e02408a67981 */ /* 0x000164000c1e1920 */
.L_x_281:
[----:B------:R-:W-:Y:S05]  /*73d0*/  BSYNC B1 ;  /* 0x0000000000017941 */ /* 0x000fea0003800000 */
.L_x_280:
[----:B-----5:R-:W-:Y:S01]  /*73e0*/  FMUL R5, R166, R155 ;  /* 0x0000009ba6057220 */ /* 0x020fe20000400000 */
        /* <DEDUP_REMOVED lines=8> */
.L_x_283:
[----:B------:R-:W-:Y:S05]  /*7470*/  BSYNC B1 ;  /* 0x0000000000017941 */ /* 0x000fea0003800000 */
.L_x_282:
[----:B-----5:R-:W-:-:S04]  /*7480*/  FMUL R166, R166, R155 ;  /* 0x0000009ba6a67220 */ /* 0x020fc80000400000 */
[----:B------:R-:W-:Y:S01]  /*7490*/  FFMA R87, R87, R154, R166 ;  /* 0x0000009a57577223 */ /* 0x000fe200000000a6 */
[----:B------:R-:W-:Y:S06]  /*74a0*/  @!P1 BRA `(.L_x_284) ;  /* 0x0000001c002c9947 */ /* 0x000fec0003800000 */
[----:B------:R0:W-:Y:S01]  /*74b0*/  STG.E desc[UR36][R12.64+0x1e4], R87 ;  /* 0x0001e4570c007986 */ /* 0x0001e2000c101924 */
[----:B------:R-:W-:Y:S05]  /*74c0*/  BRA `(.L_x_284) ;  /* 0x0000001c00247947 */ /* 0x000fea0003800000 */
.L_x_33:
[----:B------:R-:W-:Y:S01]  /*74d0*/  ISETP.GT.AND P2, PT, R0, 0x1, P0 ;  /* 0x000000010000780c */ /* 0x000fe20000744270 */
[----:B------:R-:W-:Y:S01]  /*74e0*/  ULDC.64 UR4, c[0x0][0x5c0] ;  /* 0x0001700000047ab9 */ /* 0x000fe20000000a00 */
[-C--:B------:R-:W-:Y:S01]  /*74f0*/  FMUL R15, R88, R154.reuse ;  /* 0x0000009a580f7220 */ /* 0x080fe20000400000 */
[----:B------:R-:W-:Y:S01]  /*7500*/  LEA R6, P4, R168, UR4, 0x2 ;  /* 0x00000004a8067c11 */ /* 0x000fe2000f8810ff */
[-C--:B------:R-:W-:Y:S01]  /*7510*/  FMUL R89, R89, R154.reuse ;  /* 0x0000009a59597220 */ /* 0x080fe20000400000 */
[----:B------:R-:W-:Y:S01]  /*7520*/  ISETP.GT.AND P1, PT, R157, 0x8, PT ;  /* 0x000000089d00780c */ /* 0x000fe20003f24270 */
[-C--:B------:R-:W-:Y:S01]  /*7530*/  FMUL R21, R90, R154.reuse ;  /* 0x0000009a5a157220 */ /* 0x080fe20000400000 */
[----:B------:R-:W-:Y:S01]  /*7540*/  LEA.HI.X R7, R168, UR5, R171, 0x2, P4 ;  /* 0x00000005a8077c11 */ /* 0x000fe2000a0f14ab */
[-C--:B------:R-:W-:Y:S01]  /*7550*/  FMUL R91, R91, R154.reuse ;  /* 0x0000009a5b5b7220 */ /* 0x080fe20000400000 */
[----:B------:R-:W-:Y:S01]  /*7560*/  SHF.L.U32 R11, R4, 0x5, RZ ;  /* 0x00000005040b7819 */ /* 0x000fe200000006ff */
[-C--:B------:R-:W-:Y:S01]  /*7570*/  FMUL R93, R93, R154.reuse ;  /* 0x0000009a5d5d7220 */ /* 0x080fe20000400000 */
[----:B------:R-:W-:Y:S01]  /*7580*/  ISETP.GT.AND P4, PT, R0, RZ, P1 ;  /* 0x000000ff0000720c */ /* 0x000fe20000f84270 */
[----:B------:R0:W-:Y:S01]  /*7590*/  @P3 STG.E desc[UR36][R6.64], R15 ;  /* 0x0000000f06003986 */ /* 0x0001e2000c101924 */
[----:B------:R-:W-:Y:S01]  /*75a0*/  SHF.L.U64.HI R9, R4, 0x5, R5 ;  /* 0x0000000504097819 */ /* 0x000fe20000010205 */
[----:B------:R-:W-:Y:S01]  /*75b0*/  FMUL R95, R95, R154 ;  /* 0x0000009a5f5f7220 */ /* 0x000fe20000400000 */
[----:B------:R-:W-:Y:S01]  /*75c0*/  IADD3 R12, P3, R11, R6, RZ ;  /* 0x000000060b0c7210 */ /* 0x000fe20007f7e0ff */
[----:B------:R-:W-:Y:S01]  /*75d0*/  @P2 STG.E desc[UR36][R6.64+0x4], R89 ;  /* 0x0000045906002986 */ /* 0x000fe2000c101924 */
[----:B------:R-:W-:Y:S01]  /*75e0*/  ISETP.GT.AND P2, PT, R0, 0x1, P1 ;  /* 0x000000010000780c */ /* 0x000fe20000f44270 */
[-C--:B------:R-:W-:Y:S01]  /*75f0*/  FMUL R23, R96, R154.reuse ;  /* 0x0000009a60177220 */ /* 0x080fe20000400000 */
[-C--:B------:R-:W-:Y:S01]  /*7600*/  FMUL R97, R97, R154.reuse ;  /* 0x0000009a61617220 */ /* 0x080fe20000400000 */
[----:B------:R-:W-:Y:S01]  /*7610*/  IMAD.X R13, R9, 0x1, R7, P3 ;  /* 0x00000001090d7824 */ /* 0x000fe200018e0607 */
[----:B------:R-:W-:Y:S01]  /*7620*/  ISETP.GT.AND P3, PT, R0, 0x8, P0 ;  /* 0x000000080000780c */ /* 0x000fe20000764270 */
[-C--:B------:R-:W-:Y:S01]  /*7630*/  FMUL R99, R99, R154.reuse ;  /* 0x0000009a63637220 */ /* 0x080fe20000400000 */
[-C--:B------:R-:W-:Y:S01]  /*7640*/  FMUL R101, R101, R154.reuse ;  /* 0x0000009a65657220 */ /* 0x080fe20000400000 */
[-C--:B0-----:R-:W-:Y:S01]  /*7650*/  FMUL R15, R92, R154.reuse ;  /* 0x0000009a5c0f7220 */ /* 0x081fe20000400000 */
[----:B------:R0:W-:Y:S01]  /*7660*/  @P4 STG.E desc[UR36][R12.64], R21 ;  /* 0x000000150c004986 */ /* 0x0001e2000c101924 */
[C---:B------:R-:W-:Y:S01]  /*7670*/  ISETP.GT.AND P4, PT, R0.reuse, 0x9, P0 ;  /* 0x000000090000780c */ /* 0x040fe20000784270 */
[-C--:B------:R-:W-:Y:S01]  /*7680*/  FMUL R103, R103, R154.reuse ;  /* 0x0000009a67677220 */ /* 0x080fe20000400000 */
[-C--:B------:R-:W-:Y:S01]  /*7690*/  FMUL R105, R105, R154.reuse ;  /* 0x0000009a69697220 */ /* 0x080fe20000400000 */
[-C--:B------:R-:W-:Y:S01]  /*76a0*/  FMUL R107, R107, R154.reuse ;  /* 0x0000009a6b6b7220 */ /* 0x080fe20000400000 */
[----:B------:R-:W-:Y:S01]  /*76b0*/  @P2 STG.E desc[UR36][R12.64+0x4], R91 ;  /* 0x0000045b0c002986 */ /* 0x000fe2000c101924 */
[C---:B------:R-:W-:Y:S01]  /*76c0*/  ISETP.GT.AND P2, PT, R0.reuse, 0x8, P1 ;  /* 0x000000080000780c */ /* 0x040fe20000f44270 */
[-C--:B------:R-:W-:Y:S01]  /*76d0*/  FMUL R109, R109, R154.reuse ;  /* 0x0000009a6d6d7220 */ /* 0x080fe20000400000 */
[-C--:B------:R-:W-:Y:S01]  /*76e0*/  FMUL R111, R111, R154.reuse ;  /* 0x0000009a6f6f7220 */ /* 0x080fe20000400000 */
[----:B------:R1:W-:Y:S01]  /*76f0*/  @P3 STG.E desc[UR36][R6.64+0x20], R15 ;  /* 0x0000200f06003986 */ /* 0x0003e2000c101924 */
[----:B------:R-:W-:Y:S01]  /*7700*/  ISETP.GT.AND P3, PT, R0, 0x9, P1 ;  /* 0x000000090000780c */ /* 0x000fe20000f64270 */
[-C--:B------:R-:W-:Y:S01]  /*7710*/  FMUL R113, R113, R154.reuse ;  /* 0x0000009a71717220 */ /* 0x080fe20000400000 */
[-C--:B0-----:R-:W-:Y:S01]  /*7720*/  FMUL R21, R94, R154.reuse ;  /* 0x0000009a5e157220 */ /* 0x081fe20000400000 */
[-C--:B------:R-:W-:Y:S01]  /*7730*/  FMUL R115, R115, R154.reuse ;  /* 0x0000009a73737220 */ /* 0x080fe20000400000 */
[----:B------:R-:W-:Y:S01]  /*7740*/  @P4 STG.E desc[UR36][R6.64+0x24], R93 ;  /* 0x0000245d06004986 */ /* 0x000fe2000c101924 */
[C---:B------:R-:W-:Y:S01]  /*7750*/  ISETP.GT.AND P4, PT, R0.reuse, 0x10, P0 ;  /* 0x000000100000780c */ /* 0x040fe20000784270 */
[-C--:B------:R-:W-:Y:S01]  /*7760*/  FMUL R117, R117, R154.reuse ;  /* 0x0000009a75757220 */ /* 0x080fe20000400000 */
[-C--:B------:R-:W-:Y:S01]  /*7770*/  FMUL R119, R119, R154.reuse ;  /* 0x0000009a77777220 */ /* 0x080fe20000400000 */
[-C--:B------:R-:W-:Y:S01]  /*7780*/  FMUL R121, R121, R154.reuse ;  /* 0x0000009a79797220 */ /* 0x080fe20000400000 */
[----:B------:R0:W-:Y:S01]  /*7790*/  @P2 STG.E desc[UR36][R12.64+0x20], R21 ;  /* 0x000020150c002986 */ /* 0x0001e2000c101924 */
[----:B------:R-:W-:Y:S01]  /*77a0*/  ISETP.GT.AND P2, PT, R0, 0x11, P0 ;  /* 0x000000110000780c */ /* 0x000fe20000744270 */
[-C--:B-1----:R-:W-:Y:S01]  /*77b0*/  FMUL R15, R98, R154.reuse ;  /* 0x0000009a620f7220 */ /* 0x082fe20000400000 */
        /* <DEDUP_REMOVED lines=27> */
[-C--:B0-----:R-:W-:Y:S01]  /*7970*/  FMUL R15, R104, R154.reuse ;  /* 0x0000009a680f7220 */ /* 0x081fe20000400000 */
[----:B------:R-:W-:Y:S01]  /*7980*/  IMAD.SHL.U32 R89, R4, 0x200, RZ ;  /* 0x0000020004597824 */ /* 0x000fe200078e00ff */
[----:B------:R-:W-:Y:S01]  /*7990*/  @P3 STG.E desc[UR36][R6.64+0x64], R101 ;  /* 0x0000646506003986 */ /* 0x000fe2000c101924 */
[----:B------:R-:W-:Y:S01]  /*79a0*/  ISETP.GT.AND P3, PT, R0, 0x20, P0 ;  /* 0x000000200000780c */ /* 0x000fe20000764270 */
[-C--:B------:R-:W-:Y:S01]  /*79b0*/  FMUL R149, R149, R154.reuse ;  /* 0x0000009a95957220 */ /* 0x080fe20000400000 */
[----:B------:R-:W-:Y:S01]  /*79c0*/  SHF.L.U64.HI R5, R4, 0x9, R5 ;  /* 0x0000000904057819 */ /* 0x000fe20000010205 */
        /* <DEDUP_REMOVED lines=70> */
[----:B------:R-:W-:Y:S01]  /*7e30*/  FMUL R87, R87, R154 ;  /* 0x0000009a57577220 */ /* 0x000fe20000400000 */
[----:B------:R-:W-:Y:S01]  /*7e40*/  @P4 STG.E desc[UR36][R6.64+0xe4], R117 ;  /* 0x0000e47506004986 */ /* 0x000fe2000c101924 */
[----:B------:R-:W-:-:S04]  /*7e50*/  ISETP.GT.AND P4, PT, R0, 0x40, P0 ;  /* 0x000000400000780c */ /* 0x000fc80000784270 */
[----:B------:R0:W-:Y:S01]  /*7e60*/  @P2 STG.E desc[UR36][R12.64+0xe0], R21 ;  /* 0x0000e0150c002986 */ /* 0x0001e2000c101924 */
[----:B------:R-:W-:Y:S01]  /*7e70*/  ISETP.GT.AND P2, PT, R0, 0x41, P0 ;  /* 0x000000410000780c */ /* 0x000fe20000744270 */
[----:B-1----:R-:W-:Y:S02]  /*7e80*/  FMUL R15, R122, R154 ;  /* 0x0000009a7a0f7220 */ /* 0x002fe40000400000 */
[----:B------:R-:W-:Y:S01]  /*7e90*/  @P3 STG.E desc[UR36][R12.64+0xe4], R119 ;  /* 0x0000e4770c003986 */ /* 0x000fe2000c101924 */
[----:B------:R-:W-:-:S04]  /*7ea0*/  ISETP.GT.AND P3, PT, R0, 0x40, P1 ;  /* 0x000000400000780c */ /* 0x000fc80000f64270 */
[----:B------:R1:W-:Y:S01]  /*7eb0*/  @P4 STG.E desc[UR36][R6.64+0x100], R23 ;  /* 0x0001001706004986 */ /* 0x0003e2000c101924 */
[----:B------:R-:W-:Y:S01]  /*7ec0*/  ISETP.GT.AND P4, PT, R0, 0x41, P1 ;  /* 0x000000410000780c */ /* 0x000fe20000f84270 */
[----:B0-----:R-:W-:-:S03]  /*7ed0*/  FMUL R21, R124, R154 ;  /* 0x0000009a7c157220 */ /* 0x001fc60000400000 */
[----:B------:R-:W-:Y:S01]  /*7ee0*/  @P2 STG.E desc[UR36][R6.64+0x104], R121 ;  /* 0x0001047906002986 */ /* 0x000fe2000c101924 */
[----:B------:R-:W-:-:S03]  /*7ef0*/  ISETP.GT.AND P2, PT, R0, 0x48, P0 ;  /* 0x000000480000780c */ /* 0x000fc60000744270 */
[----:B------:R0:W-:Y:S01]  /*7f00*/  @P3 STG.E desc[UR36][R12.64+0x100], R15 ;  /* 0x0001000f0c003986 */ /* 0x0001e2000c101924 */
[----:B------:R-:W-:Y:S01]  /*7f10*/  ISETP.GT.AND P3, PT, R0, 0x49, P0 ;  /* 0x000000490000780c */ /* 0x000fe20000764270 */
[----:B-1----:R-:W-:-:S03]  /*7f20*/  FMUL R23, R126, R154 ;  /* 0x0000009a7e177220 */ /* 0x002fc60000400000 */
[----:B------:R-:W-:Y:S01]  /*7f30*/  @P4 STG.E desc[UR36][R12.64+0x104], R123 ;  /* 0x0001047b0c004986 */ /* 0x000fe2000c101924 */
[----:B------:R-:W-:-:S04]  /*7f40*/  ISETP.GT.AND P4, PT, R0, 0x48, P1 ;  /* 0x000000480000780c */ /* 0x000fc80000f84270 */
[----:B------:R1:W-:Y:S01]  /*7f50*/  @P2 STG.E desc[UR36][R6.64+0x120], R21 ;  /* 0x0001201506002986 */ /* 0x0003e2000c101924 */
[----:B------:R-:W-:Y:S01]  /*7f60*/  ISETP.GT.AND P2, PT, R0, 0x49, P1 ;  /* 0x000000490000780c */ /* 0x000fe20000f44270 */
[----:B0-----:R-:W-:Y:S02]  /*7f70*/  FMUL R15, R128, R154 ;  /* 0x0000009a800f7220 */ /* 0x001fe40000400000 */
[----:B------:R-:W-:Y:S01]  /*7f80*/  @P3 STG.E desc[UR36][R6.64+0x124], R125 ;  /* 0x0001247d06003986 */ /* 0x000fe2000c101924 */
[----:B------:R-:W-:-:S04]  /*7f90*/  ISETP.GT.AND P3, PT, R0, 0x50, P0 ;  /* 0x000000500000780c */ /* 0x000fc80000764270 */
[----:B------:R0:W-:Y:S01]  /*7fa0*/  @P4 STG.E desc[UR36][R12.64+0x120], R23 ;  /* 0x000120170c004986 */ /* 0x0001e2000c101924 */
[----:B------:R-:W-:Y:S01]  /*7fb0*/  ISETP.GT.AND P4, PT, R0, 0x51, P0 ;  /* 0x000000510000780c */ /* 0x000fe20000784270 */
[----:B-1----:R-:W-:-:S03]  /*7fc0*/  FMUL R21, R130, R154 ;  /* 0x0000009a82157220 */ /* 0x002fc60000400000 */
[----:B------:R-:W-:Y:S01]  /*7fd0*/  @P2 STG.E desc[UR36][R12.64+0x124], R127 ;  /* 0x0001247f0c002986 */ /* 0x000fe2000c101924 */
[----:B------:R-:W-:-:S03]  /*7fe0*/  ISETP.GT.AND P2, PT, R0, 0x50, P1 ;  /* 0x000000500000780c */ /* 0x000fc60000f44270 */
[----:B------:R1:W-:Y:S01]  /*7ff0*/  @P3 STG.E desc[UR36][R6.64+0x140], R15 ;  /* 0x0001400f06003986 */ /* 0x0003e2000c101924 */
[----:B------:R-:W-:Y:S01]  /*8000*/  ISETP.GT.AND P3, PT, R0, 0x51, P1 ;  /* 0x000000510000780c */ /* 0x000fe20000f64270 */
[----:B0-----:R-:W-:-:S03]  /*8010*/  FMUL R23, R132, R154 ;  /* 0x0000009a84177220 */ /* 0x001fc60000400000 */
        /* <DEDUP_REMOVED lines=41> */
[C---:B------:R-:W-:Y:S02]  /*82b0*/  ISETP.GT.AND P2, PT, R0.reuse, 0x78, P0 ;  /* 0x000000780000780c */ /* 0x040fe40000744270 */
[C---:B------:R-:W-:Y:S01]  /*82c0*/  ISETP.GT.AND P0, PT, R0.reuse, 0x79, P0 ;  /* 0x000000790000780c */ /* 0x040fe20000704270 */
[----:B------:R0:W-:Y:S01]  /*82d0*/  @P3 STG.E desc[UR36][R12.64+0x1c0], R15 ;  /* 0x0001c00f0c003986 */ /* 0x0001e2000c101924 */
[C---:B------:R-:W-:Y:S02]  /*82e0*/  ISETP.GT.AND P3, PT, R0.reuse, 0x78, P1 ;  /* 0x000000780000780c */ /* 0x040fe40000f64270 */
[----:B------:R-:W-:Y:S01]  /*82f0*/  ISETP.GT.AND P1, PT, R0, 0x79, P1 ;  /* 0x000000790000780c */ /* 0x000fe20000f24270 */
[----:B-1----:R-:W-:Y:S01]  /*8300*/  FMUL R23, R150, R154 ;  /* 0x0000009a96177220 */ /* 0x002fe20000400000 */
[----:B------:R-:W-:Y:S05]  /*8310*/  @P4 STG.E desc[UR36][R12.64+0x1c4], R147 ;  /* 0x0001c4930c004986 */ /* 0x000fea000c101924 */
[----:B------:R1:W-:Y:S01]  /*8320*/  @P2 STG.E desc[UR36][R6.64+0x1e0], R21 ;  /* 0x0001e01506002986 */ /* 0x0003e2000c101924 */
[----:B------:R-:W-:-:S03]  /*8330*/  IADD3 R14, P2, P4, R11, R6, R89 ;  /* 0x000000060b0e7210 */ /* 0x000fc60007c5e059 */
[----:B------:R-:W-:Y:S01]  /*8340*/  @P0 STG.E desc[UR36][R6.64+0x1e4], R149 ;  /* 0x0001e49506000986 */ /* 0x000fe2000c101924 */
[-C--:B0-----:R-:W-:Y:S02]  /*8350*/  IADD3.X R15, R9, R7.reuse, R5, P2, P4 ;  /* 0x00000007090f7210 */ /* 0x081fe400017e8405 */
[----:B------:R-:W-:Y:S01]  /*8360*/  ISETP.GT.AND P2, PT, R157, 0x80, PT ;  /* 0x000000809d00780c */ /* 0x000fe20003f44270 */
[----:B------:R0:W-:Y:S01]  /*8370*/  @P3 STG.E desc[UR36][R12.64+0x1e0], R23 ;  /* 0x0001e0170c003986 */ /* 0x0001e2000c101924 */
[----:B------:R-:W-:Y:S02]  /*8380*/  IADD3 R4, P4, R89, R6, RZ ;  /* 0x0000000659047210 */ /* 0x000fe40007f9e0ff */
[----:B------:R-:W-:Y:S01]  /*8390*/  ISETP.GT.AND P0, PT, R0, RZ, P2 ;  /* 0x000000ff0000720c */ /* 0x000fe20001704270 */
[----:B-1----:R-:W-:Y:S01]  /*83a0*/  FMUL R21, R24, R154 ;  /* 0x0000009a18157220 */ /* 0x002fe20000400000 */
[----:B------:R-:W-:Y:S01]  /*83b0*/  ISETP.GT.AND P3, PT, R157, 0x88, PT ;  /* 0x000000889d00780c */ /* 0x000fe20003f64270 */
[----:B------:R1:W-:Y:S01]  /*83c0*/  @P1 STG.E desc[UR36][R12.64+0x1e4], R151 ;  /* 0x0001e4970c001986 */ /* 0x0003e2000c101924 */
[----:B------:R-:W-:-:S02]  /*83d0*/  IADD3.X R5, R5, R7, RZ, P4, !PT ;  /* 0x0000000705057210 */ /* 0x000fc400027fe4ff */
[C---:B------:R-:W-:Y:S02]  /*83e0*/  ISETP.GT.AND P1, PT, R0.reuse, 0x1, P2 ;  /* 0x000000010000780c */ /* 0x040fe40001724270 */
[----:B------:R-:W-:Y:S01]  /*83f0*/  ISETP.GT.AND P4, PT, R0, RZ, P3 ;  /* 0x000000ff0000720c */ /* 0x000fe20001f84270 */
[----:B0-----:R-:W-:-:S04]  /*8400*/  FMUL R23, R26, R154 ;  /* 0x0000009a1a177220 */ /* 0x001fc80000400000 */
[----:B------:R-:W-:Y:S01]  /*8410*/  @P0 STG.E desc[UR36][R4.64], R21 ;  /* 0x0000001504000986 */ /* 0x000fe2000c101924 */
[----:B------:R-:W-:Y:S01]  /*8420*/  IADD3 R6, P0, R11, R4, RZ ;  /* 0x000000040b067210 */ /* 0x000fe20007f1e0ff */
[----:B-1----:R-:W-:-:S04]  /*8430*/  FMUL R13, R28, R154 ;  /* 0x0000009a1c0d7220 */ /* 0x002fc80000400000 */
[----:B------:R-:W-:Y:S01]  /*8440*/  IMAD.X R7, R9, 0x1, R5, P0 ;  /* 0x0000000109077824 */ /* 0x000fe200000e0605 */
[----:B------:R-:W-:Y:S01]  /*8450*/  @P1 STG.E desc[UR36][R4.64+0x4], R25 ;  /* 0x0000041904001986 */ /* 0x000fe2000c101924 */
[C---:B------:R-:W-:Y:S02]  /*8460*/  ISETP.GT.AND P1, PT, R0.reuse, 0x1, P3 ;  /* 0x000000010000780c */ /* 0x040fe40001f24270 */
[C---:B------:R-:W-:Y:S01]  /*8470*/  ISETP.GT.AND P0, PT, R0.reuse, 0x8, P2 ;  /* 0x000000080000780c */ /* 0x040fe20001704270 */
[----:B------:R-:W-:Y:S01]  /*8480*/  @P4 STG.E desc[UR36][R6.64], R23 ;  /* 0x0000001706004986 */ /* 0x000fe2000c101924 */
[----:B------:R-:W-:-:S09]  /*8490*/  ISETP.GT.AND P4, PT, R0, 0x9, P2 ;  /* 0x000000090000780c */ /* 0x000fd20001784270 */
[----:B------:R0:W-:Y:S01]  /*84a0*/  @P1 STG.E desc[UR36][R6.64+0x4], R27 ;  /* 0x0000041b06001986 */ /* 0x0001e2000c101924 */
[----:B------:R-:W-:-:S03]  /*84b0*/  ISETP.GT.AND P1, PT, R0, 0x8, P3 ;  /* 0x000000080000780c */ /* 0x000fc60001f24270 */
[----:B------:R1:W-:Y:S01]  /*84c0*/  @P0 STG.E desc[UR36][R4.64+0x20], R13 ;  /* 0x0000200d04000986 */ /* 0x0003e2000c101924 */
[----:B------:R-:W-:Y:S01]  /*84d0*/  IADD3 R8, P0, R11, R4, RZ ;  /* 0x000000040b087210 */ /* 0x000fe20007f1e0ff */
[-C--:B------:R-:W-:Y:S02]  /*84e0*/  FMUL R11, R30, R154.reuse ;  /* 0x0000009a1e0b7220 */ /* 0x080fe40000400000 */
[----:B------:R-:W-:Y:S01]  /*84f0*/  @P4 STG.E desc[UR36][R4.64+0x24], R29 ;  /* 0x0000241d04004986 */ /* 0x000fe2000c101924 */
[C---:B------:R-:W-:Y:S01]  /*8500*/  ISETP.GT.AND P4, PT, R0.reuse, 0x9, P3 ;  /* 0x000000090000780c */ /* 0x040fe20001f84270 */
[----:B------:R-:W-:Y:S01]  /*8510*/  IMAD.X R9, R9, 0x1, R5, P0 ;  /* 0x0000000109097824 */ /* 0x000fe200000e0605 */
[----:B------:R-:W-:Y:S01]  /*8520*/  ISETP.GT.AND P0, PT, R0, 0x10, P2 ;  /* 0x000000100000780c */ /* 0x000fe20001704270 */
[----:B0-----:R-:W-:-:S03]  /*8530*/  FMUL R7, R32, R154 ;  /* 0x0000009a20077220 */ /* 0x001fc60000400000 */
[----:B------:R0:W-:Y:S01]  /*8540*/  @P1 STG.E desc[UR36][R8.64+0x20], R11 ;  /* 0x0000200b08001986 */ /* 0x0001e2000c101924 */
[----:B------:R-:W-:Y:S01]  /*8550*/  ISETP.GT.AND P1, PT, R0, 0x11, P2 ;  /* 0x000000110000780c */ /* 0x000fe20001724270 */
[----:B-1----:R-:W-:-:S05]  /*8560*/  FMUL R13, R34, R154 ;  /* 0x0000009a220d7220 */ /* 0x002fca0000400000 */
[----:B------:R-:W-:Y:S01]  /*8570*/  @P4 STG.E desc[UR36][R14.64+0x24], R31 ;  /* 0x0000241f0e004986 */ /* 0x000fe2000c101924 */
[----:B------:R-:W-:-:S03]  /*8580*/  ISETP.GT.AND P4, PT, R0, 0x10, P3 ;  /* 0x000000100000780c */ /* 0x000fc60001f84270 */
[----:B------:R1:W-:Y:S01]  /*8590*/  @P0 STG.E desc[UR36][R4.64+0x40], R7 ;  /* 0x0000400704000986 */ /* 0x0003e2000c101924 */
[----:B------:R-:W-:Y:S01]  /*85a0*/  ISETP.GT.AND P0, PT, R0, 0x11, P3 ;  /* 0x000000110000780c */ /* 0x000fe20001f04270 */
[-C--:B0-----:R-:W-:Y:S01]  /*85b0*/  FMUL R9, R36, R154.reuse ;  /* 0x0000009a24097220 */ /* 0x081fe20000400000 */
[----:B------:R-:W-:Y:S01]  /*85c0*/  FMUL R11, R38, R154 ;  /* 0x0000009a260b7220 */ /* 0x000fe20000400000 */
[----:B------:R-:W-:Y:S01]  /*85d0*/  @P1 STG.E desc[UR36][R4.64+0x44], R33 ;  /* 0x0000442104001986 */ /* 0x000fe2000c101924 */
[----:B------:R-:W-:-:S05]  /*85e0*/  ISETP.GT.AND P1, PT, R0, 0x18, P2 ;  /* 0x000000180000780c */ /* 0x000fca0001724270 */
[----:B------:R-:W-:Y:S01]  /*85f0*/  @P4 MOV R6, R14 ;  /* 0x0000000e00064202 */ /* 0x000fe20000000f00 */
[----:B-1----:R-:W-:-:S05]  /*8600*/  @P4 IMAD.MOV.U32 R7, RZ, RZ, R15 ;  /* 0x000000ffff074224 */ /* 0x002fca00078e000f */
[----:B------:R0:W-:Y:S01]  /*8610*/  @P4 STG.E desc[UR36][R6.64+0x40], R13 ;  /* 0x0000400d06004986 */ /* 0x0001e2000c101924 */
[----:B------:R-:W-:Y:S01]  /*8620*/  ISETP.GT.AND P4, PT, R0, 0x19, P2 ;  /* 0x000000190000780c */ /* 0x000fe20001784270 */
[----:B0-----:R-:W-:Y:S01]  /*8630*/  @P0 IMAD.MOV.U32 R6, RZ, RZ, R14 ;  /* 0x000000ffff060224 */ /* 0x001fe200078e000e */
[----:B------:R-:W-:Y:S01]  /*8640*/  @P0 MOV R7, R15 ;  /* 0x0000000f00070202 */ /* 0x000fe20000000f00 */
[----:B------:R-:W-:-:S04]  /*8650*/  FMUL R13, R40, R154 ;  /* 0x0000009a280d7220 */ /* 0x000fc80000400000 */
[----:B------:R0:W-:Y:S01]  /*8660*/  @P0 STG.E desc[UR36][R6.64+0x44], R35 ;  /* 0x0000442306000986 */ /* 0x0001e2000c101924 */
[----:B------:R-:W-:-:S03]  /*8670*/  ISETP.GT.AND P0, PT, R0, 0x18, P3 ;  /* 0x000000180000780c */ /* 0x000fc60001f04270 */
[----:B------:R1:W-:Y:S01]  /*8680*/  @P1 STG.E desc[UR36][R4.64+0x60], R9 ;  /* 0x0000600904001986 */ /* 0x0003e2000c101924 */
[----:B------:R-:W-:-:S03]  /*8690*/  ISETP.GT.AND P1, PT, R0, 0x19, P3 ;  /* 0x000000190000780c */ /* 0x000fc60001f24270 */
[----:B------:R-:W-:Y:S01]  /*86a0*/  @P4 STG.E desc[UR36][R4.64+0x64], R37 ;  /* 0x0000642504004986 */ /* 0x000fe2000c101924 */
[----:B------:R-:W-:-:S05]  /*86b0*/  ISETP.GT.AND P4, PT, R0, 0x20, P2 ;  /* 0x000000200000780c */ /* 0x000fca0001784270 */
[----:B0-----:R-:W-:Y:S02]  /*86c0*/  @P0 IMAD.MOV.U32 R6, RZ, RZ, R14 ;  /* 0x000000ffff060224 */ /* 0x001fe400078e000e */
[----:B------:R-:W-:Y:S02]  /*86d0*/  @P0 IMAD.MOV.U32 R7, RZ, RZ, R15 ;  /* 0x000000ffff070224 */ /* 0x000fe400078e000f */
[----:B-1----:R-:W-:-:S03]  /*86e0*/  FMUL R9, R42, R154 ;  /* 0x0000009a2a097220 */ /* 0x002fc60000400000 */
[----:B------:R0:W-:Y:S01]  /*86f0*/  @P0 STG.E desc[UR36][R6.64+0x60], R11 ;  /* 0x0000600b06000986 */ /* 0x0001e2000c101924 */
[----:B------:R-:W-:Y:S02]  /*8700*/  ISETP.GT.AND P0, PT, R0, 0x21, P2 ;  /* 0x000000210000780c */ /* 0x000fe40001704270 */
[----:B0-----:R-:W-:Y:S01]  /*8710*/  @P1 MOV R6, R14 ;  /* 0x0000000e00061202 */ /* 0x001fe20000000f00 */
[----:B------:R-:W-:Y:S02]  /*8720*/  @P1 IMAD.MOV.U32 R7, RZ, RZ, R15 ;  /* 0x000000ffff071224 */ /* 0x000fe400078e000f */
[----:B------:R-:W-:-:S03]  /*8730*/  FMUL R11, R44, R154 ;  /* 0x0000009a2c0b7220 */ /* 0x000fc60000400000 */
[----:B------:R0:W-:Y:S01]  /*8740*/  @P1 STG.E desc[UR36][R6.64+0x64], R39 ;  /* 0x0000642706001986 */ /* 0x0001e2000c101924 */
[----:B------:R-:W-:-:S03]  /*8750*/  ISETP.GT.AND P1, PT, R0, 0x20, P3 ;  /* 0x000000200000780c */ /* 0x000fc60001f24270 */
[----:B------:R1:W-:Y:S01]  /*8760*/  @P4 STG.E desc[UR36][R4.64+0x80], R13 ;  /* 0x0000800d04004986 */ /* 0x0003e2000c101924 */
[----:B------:R-:W-:-:S03]  /*8770*/  ISETP.GT.AND P4, PT, R0, 0x21, P3 ;  /* 0x000000210000780c */ /* 0x000fc60001f84270 */
[----:B------:R-:W-:Y:S01]  /*8780*/  @P0 STG.E desc[UR36][R4.64+0x84], R41 ;  /* 0x0000842904000986 */ /* 0x000fe2000c101924 */
[----:B------:R-:W-:-:S05]  /*8790*/  ISETP.GT.AND P0, PT, R0, 0x28, P2 ;  /* 0x000000280000780c */ /* 0x000fca0001704270 */
[----:B0-----:R-:W-:Y:S01]  /*87a0*/  @P1 IMAD.MOV.U32 R6, RZ, RZ, R14 ;  /* 0x000000ffff061224 */ /* 0x001fe200078e000e */
[----:B------:R-:W-:Y:S01]  /*87b0*/  @P1 MOV R7, R15 ;  /* 0x0000000f00071202 */ /* 0x000fe20000000f00 */
[----:B-1----:R-:W-:-:S04]  /*87c0*/  FMUL R13, R46, R154 ;  /* 0x0000009a2e0d7220 */ /* 0x002fc80000400000 */
[----:B------:R0:W-:Y:S01]  /*87d0*/  @P1 STG.E desc[UR36][R6.64+0x80], R9 ;  /* 0x0000800906001986 */ /* 0x0001e2000c101924 */
[----:B------:R-:W-:Y:S01]  /*87e0*/  ISETP.GT.AND P1, PT, R0, 0x29, P2 ;  /* 0x000000290000780c */ /* 0x000fe20001724270 */
[----:B0-----:R-:W-:Y:S02]  /*87f0*/  @P4 IMAD.MOV.U32 R6, RZ, RZ, R14 ;  /* 0x000000ffff064224 */ /* 0x001fe400078e000e */
[----:B------:R-:W-:Y:S01]  /*8800*/  FMUL R9, R48, R154 ;  /* 0x0000009a30097220 */ /* 0x000fe20000400000 */
[----:B------:R-:W-:-:S05]  /*8810*/  @P4 IMAD.MOV.U32 R7, RZ, RZ, R15 ;  /* 0x000000ffff074224 */ /* 0x000fca00078e000f */
[----:B------:R0:W-:Y:S01]  /*8820*/  @P4 STG.E desc[UR36][R6.64+0x84], R43 ;  /* 0x0000842b06004986 */ /* 0x0001e2000c101924 */
[----:B------:R-:W-:-:S03]  /*8830*/  ISETP.GT.AND P4, PT, R0, 0x28, P3 ;  /* 0x000000280000780c */ /* 0x000fc60001f84270 */
[----:B------:R1:W-:Y:S01]  /*8840*/  @P0 STG.E desc[UR36][R4.64+0xa0], R11 ;  /* 0x0000a00b04000986 */ /* 0x0003e2000c101924 */
[----:B------:R-:W-:-:S03]  /*8850*/  ISETP.GT.AND P0, PT, R0, 0x29, P3 ;  /* 0x000000290000780c */ /* 0x000fc60001f04270 */
[----:B------:R-:W-:Y:S01]  /*8860*/  @P1 STG.E desc[UR36][R4.64+0xa4], R45 ;  /* 0x0000a42d04001986 */ /* 0x000fe2000c101924 */
[----:B------:R-:W-:-:S05]  /*8870*/  ISETP.GT.AND P1, PT, R0, 0x30, P2 ;  /* 0x000000300000780c */ /* 0x000fca0001724270 */
[----:B0-----:R-:W-:Y:S01]  /*8880*/  @P4 MOV R6, R14 ;  /* 0x0000000e00064202 */ /* 0x001fe20000000f00 */
[----:B------:R-:W-:Y:S02]  /*8890*/  @P4 IMAD.MOV.U32 R7, RZ, RZ, R15 ;  /* 0x000000ffff074224 */ /* 0x000fe400078e000f */
[----:B-1----:R-:W-:-:S03]  /*88a0*/  FMUL R11, R50, R154 ;  /* 0x0000009a320b7220 */ /* 0x002fc60000400000 */
        /* <DEDUP_REMOVED lines=122> */
[C---:B------:R-:W-:Y:S02]  /*9050*/  ISETP.GT.AND P1, PT, R0.reuse, 0x78, P2 ;  /* 0x000000780000780c */ /* 0x040fe40001724270 */
[----:B------:R-:W-:-:S03]  /*9060*/  ISETP.GT.AND P2, PT, R0, 0x79, P2 ;  /* 0x000000790000780c */ /* 0x000fc60001744270 */
[----:B0-----:R-:W-:Y:S01]  /*9070*/  @P4 MOV R6, R14 ;  /* 0x0000000e00064202 */ /* 0x001fe20000000f00 */
[----:B------:R-:W-:Y:S02]  /*9080*/  @P4 IMAD.MOV.U32 R7, RZ, RZ, R15 ;  /* 0x000000ffff074224 */ /* 0x000fe400078e000f */
[----:B-1----:R-:W-:-:S03]  /*9090*/  FMUL R11, R86, R154 ;  /* 0x0000009a560b7220 */ /* 0x002fc60000400000 */
[----:B------:R0:W-:Y:S01]  /*90a0*/  @P4 STG.E desc[UR36][R6.64+0x1c0], R13 ;  /* 0x0001c00d06004986 */ /* 0x0001e2000c101924 */
[C---:B------:R-:W-:Y:S02]  /*90b0*/  ISETP.GT.AND P4, PT, R0.reuse, 0x78, P3 ;  /* 0x000000780000780c */ /* 0x040fe40001f84270 */
[----:B------:R-:W-:Y:S02]  /*90c0*/  ISETP.GT.AND P3, PT, R0, 0x79, P3 ;  /* 0x000000790000780c */ /* 0x000fe40001f64270 */
[----:B0-----:R-:W-:Y:S01]  /*90d0*/  @P0 MOV R6, R14 ;  /* 0x0000000e00060202 */ /* 0x001fe20000000f00 */
[----:B------:R-:W-:-:S05]  /*90e0*/  @P0 IMAD.MOV.U32 R7, RZ, RZ, R15 ;  /* 0x000000ffff070224 */ /* 0x000fca00078e000f */
[----:B------:R-:W-:Y:S04]  /*90f0*/  @P0 STG.E desc[UR36][R6.64+0x1c4], R83 ;  /* 0x0001c45306000986 */ /* 0x000fe8000c101924 */
[----:B------:R-:W-:Y:S04]  /*9100*/  @P1 STG.E desc[UR36][R4.64+0x1e0], R9 ;  /* 0x0001e00904001986 */ /* 0x000fe8000c101924 */
[----:B------:R0:W-:Y:S02]  /*9110*/  @P2 STG.E desc[UR36][R4.64+0x1e4], R85 ;  /* 0x0001e45504002986 */ /* 0x0001e4000c101924 */
[----:B0-----:R-:W-:Y:S01]  /*9120*/  @P4 MOV R4, R14 ;  /* 0x0000000e00044202 */ /* 0x001fe20000000f00 */
[----:B------:R-:W-:-:S05]  /*9130*/  @P4 IMAD.MOV.U32 R5, RZ, RZ, R15 ;  /* 0x000000ffff054224 */ /* 0x000fca00078e000f */
[----:B------:R0:W-:Y:S04]  /*9140*/  @P4 STG.E desc[UR36][R4.64+0x1e0], R11 ;  /* 0x0001e00b04004986 */ /* 0x0001e8000c101924 */
[----:B------:R0:W-:Y:S02]  /*9150*/  @P3 STG.E desc[UR36][R14.64+0x1e4], R87 ;  /* 0x0001e4570e003986 */ /* 0x0001e4000c101924 */
.L_x_284:
[----:B------:R-:W-:Y:S05]  /*9160*/  BSYNC B0 ;  /* 0x0000000000007941 */ /* 0x000fea0003800000 */
.L_x_32:
[----:B------:R-:W-:Y:S01]  /*9170*/  ULDC UR4, c[0x0][0xc] ;  /* 0x0000030000047ab9 */ /* 0x000fe20000000800 */
[----:B------:R-:W-:Y:S01]  /*9180*/  ULDC UR5, c[0x0][0x10] ;  /* 0x0000040000057ab9 */ /* 0x000fe20000000800 */
[----:B0-----:R-:W0:Y:S01]  /*9190*/  LDC R5, c[0x0][0x14] ;  /* 0x00000500ff057b82 */ /* 0x001e220000000800 */
[----:B------:R-:W-:Y:S01]  /*91a0*/  UIMAD.WIDE.U32 UR4, UR4, UR5, URZ ;  /* 0x00000005040472a5 */ /* 0x000fe2000f8e003f */
[----:B------:R-:W-:Y:S01]  /*91b0*/  PRMT R0, RZ, 0x7610, R0 ;  /* 0x00007610ff007816 */ /* 0x000fe20000000000 */
[----:B------:R-:W-:Y:S01]  /*91c0*/  IMAD.MOV.U32 R153, RZ, RZ, -0x1 ;  /* 0xffffffffff997424 */ /* 0x000fe200078e00ff */
[----:B------:R-:W-:-:S03]  /*91d0*/  MOV R23, 0xffffffff ;  /* 0xffffffff00177802 */ /* 0x000fc60000000f00 */
[----:B0-----:R-:W-:-:S04]  /*91e0*/  IMAD.WIDE.U32 R16, R5, UR4, R16 ;  /* 0x0000000405107c25 */ /* 0x001fc8000f8e0010 */
[----:B------:R-:W-:Y:S01]  /*91f0*/  IMAD R5, R5, UR5, RZ ;  /* 0x0000000505057c24 */ /* 0x000fe2000f8e02ff */
[----:B------:R-:W-:Y:S02]  /*9200*/  ULDC.64 UR4, c[0x0][0x650] ;  /* 0x0001940000047ab9 */ /* 0x000fe40000000a00 */
[----:B------:R-:W-:Y:S02]  /*9210*/  ISETP.GE.U32.AND P0, PT, R16, UR4, PT ;  /* 0x0000000410007c0c */ /* 0x000fe4000bf06070 */
[----:B------:R-:W-:-:S04]  /*9220*/  IADD3 R17, R17, R5, RZ ;  /* 0x0000000511117210 */ /* 0x000fc80007ffe0ff */
[----:B------:R-:W-:-:S13]  /*9230*/  ISETP.GE.U32.AND.EX P0, PT, R17, UR5, PT, P0 ;  /* 0x0000000511007c0c */ /* 0x000fda000bf06100 */
[----:B------:R-:W-:Y:S05]  /*9240*/  @P0 BRA `(.L_x_285) ;  /* 0x0000000400640947 */ /* 0x000fea0003800000 */
[----:B---3--:R-:W0:Y:S01]  /*9250*/  S2R R12, SR_CTAID.X ;  /* 0x00000000000c7919 */ /* 0x008e220000002500 */
[----:B------:R-:W3:Y:S01]  /*9260*/  LDC.64 R10, c[0x0][0x628] ;  /* 0x00018a00ff0a7b82 */ /* 0x000ee20000000a00 */
[----:B------:R-:W-:Y:S01]  /*9270*/  ULDC UR4, c[0x0][0x150] ;  /* 0x0000540000047ab9 */ /* 0x000fe20000000800 */
[----:B------:R-:W-:Y:S01]  /*9280*/  IMAD.MOV.U32 R8, RZ, RZ, R16 ;  /* 0x000000ffff087224 */ /* 0x000fe200078e0010 */
[----:B------:R-:W0:Y:S01]  /*9290*/  S2R R24, SR_CTAID.Y ;  /* 0x0000000000187919 */ /* 0x000e220000002600 */
[----:B------:R-:W-:-:S04]  /*92a0*/  MOV R9, R17 ;  /* 0x0000001100097202 */ /* 0x000fc80000000f00 */
[----:B--2---:R-:W2:Y:S08]  /*92b0*/  LDC R21, c[0x0][0x144] ;  /* 0x00005100ff157b82 */ /* 0x004eb00000000800 */
[----:B------:R-:W1:Y:S08]  /*92c0*/  LDC R0, c[0x0][0x630] ;  /* 0x00018c00ff007b82 */ /* 0x000e700000000800 */
[----:B------:R-:W1:Y:S01]  /*92d0*/  LDC.64 R14, c[0x0][0x620] ;  /* 0x00018800ff0e7b82 */ /* 0x000e620000000a00 */
[----:B---3--:R-:W-:-:S04]  /*92e0*/  ISETP.NE.U32.AND P0, PT, R10, RZ, PT ;  /* 0x000000ff0a00720c */ /* 0x008fc80003f05070 */
[----:B------:R-:W-:Y:S02]  /*92f0*/  ISETP.NE.AND.EX P0, PT, R11, RZ, PT, P0 ;  /* 0x000000ff0b00720c */ /* 0x000fe40003f05300 */
[----:B0-----:R-:W-:-:S05]  /*9300*/  I2FP.F32.U32 R3, R12 ;  /* 0x0000000c00037245 */ /* 0x001fca0000201000 */
[----:B------:R-:W-:-:S04]  /*9310*/  FMUL R3, R3, UR4 ;  /* 0x0000000403037c20 */ /* 0x000fc80008400000 */
[----:B------:R0:W3:Y:S02]  /*9320*/  F2I.U32.TRUNC.NTZ R20, R3 ;  /* 0x0000000300147305 */ /* 0x0000e4000020f000 */
[----:B--2---:R-:W-:Y:S05]  /*9330*/  @!P0 BRA `(.L_x_286) ;  /* 0x0000000000288947 */ /* 0x004fea0003800000 */
[----:B0-----:R-:W0:Y:S02]  /*9340*/  LDC R3, c[0x0][0x634] ;  /* 0x00018d00ff037b82 */ /* 0x001e240000000800 */
[----:B0-----:R-:W-:-:S05]  /*9350*/  IADD3 R3, P0, R16, R3, RZ ;  /* 0x0000000310037210 */ /* 0x001fca0007f1e0ff */
[----:B------:R-:W-:-:S04]  /*9360*/  IMAD.X R13, RZ, RZ, R17, P0 ;  /* 0x000000ffff0d7224 */ /* 0x000fc800000e0611 */
[----:B------:R-:W-:-:S04]  /*9370*/  IMAD.WIDE.U32 R4, R13, R10, RZ ;  /* 0x0000000a0d047225 */ /* 0x000fc800078e00ff */
[----:B------:R-:W-:-:S04]  /*9380*/  IMAD.WIDE.U32 R6, P0, R3, R11, R4 ;  /* 0x0000000b03067225 */ /* 0x000fc80007800004 */
[----:B------:R-:W-:Y:S01]  /*9390*/  IMAD.WIDE.U32 R4, R3, R10, RZ ;  /* 0x0000000a03047225 */ /* 0x000fe200078e00ff */
[----:B------:R-:W-:-:S03]  /*93a0*/  IADD3.X R9, RZ, RZ, RZ, P0, !PT ;  /* 0x000000ffff097210 */ /* 0x000fc600007fe4ff */
[----:B------:R-:W-:Y:S01]  /*93b0*/  IMAD.MOV.U32 R8, RZ, RZ, R7 ;  /* 0x000000ffff087224 */ /* 0x000fe200078e0007 */
[----:B------:R-:W-:-:S05]  /*93c0*/  IADD3 RZ, P0, R5, R6, RZ ;  /* 0x0000000605ff7210 */ /* 0x000fca0007f1e0ff */
[----:B------:R-:W-:-:S08]  /*93d0*/  IMAD.WIDE.U32.X R8, R13, R11, R8, P0 ;  /* 0x0000000b0d087225 */ /* 0x000fd000000e0408 */
.L_x_286:
[----:B------:R-:W2:Y:S01]  /*93e0*/  LDC.64 R30, c[0x0][0x640] ;  /* 0x00019000ff1e7b82 */ /* 0x000ea20000000a00 */
[-CC-:B-1----:R-:W-:Y:S01]  /*93f0*/  SHF.R.U64 R23, R8, R0.reuse, R9.reuse ;  /* 0x0000000008177219 */ /* 0x182fe20000001209 */
[----:B---3--:R-:W-:Y:S01]  /*9400*/  IMAD.MOV R20, RZ, RZ, -R20 ;  /* 0x000000ffff147224 */ /* 0x008fe200078e0a14 */
[----:B------:R-:W-:Y:S01]  /*9410*/  SHF.R.U32.HI R0, RZ, R0, R9 ;  /* 0x00000000ff007219 */ /* 0x000fe20000011609 */
[----:B------:R-:W-:Y:S01]  /*9420*/  ULDC UR4, c[0x0][0x154] ;  /* 0x0000550000047ab9 */ /* 0x000fe20000000800 */
[----:B0-----:R-:W-:Y:S01]  /*9430*/  IADD3 R3, P0, RZ, -R23, RZ ;  /* 0x80000017ff037210 */ /* 0x001fe20007f1e0ff */
[----:B------:R-:W-:Y:S01]  /*9440*/  IMAD R26, R21, R20, R12 ;  /* 0x00000014151a7224 */ /* 0x000fe200078e020c */
[----:B------:R-:W-:Y:S01]  /*9450*/  MOV R7, 0x1 ;  /* 0x0000000100077802 */ /* 0x000fe20000000f00 */
[----:B------:R-:W0:Y:S01]  /*9460*/  LDC R6, c[0x0][0x618] ;  /* 0x00018600ff067b82 */ /* 0x000e220000000800 */
[----:B------:R-:W-:-:S05]  /*9470*/  IADD3.X R5, RZ, ~R0, RZ, P0, !PT ;  /* 0x80000000ff057210 */ /* 0x000fca00007fe4ff */
[-C--:B------:R-:W-:Y:S02]  /*9480*/  IMAD R0, R5, R14.reuse, RZ ;  /* 0x0000000e05007224 */ /* 0x080fe400078e02ff */
[----:B------:R-:W1:Y:S01]  /*9490*/  LDC R8, c[0x0][0x608] ;  /* 0x00018200ff087b82 */ /* 0x000e620000000800 */
[----:B------:R-:W-:-:S04]  /*94a0*/  IMAD.WIDE.U32 R4, R3, R14, R16 ;  /* 0x0000000e03047225 */ /* 0x000fc800078e0010 */
[----:B------:R-:W-:Y:S01]  /*94b0*/  IMAD R3, R3, R15, R0 ;  /* 0x0000000f03037224 */ /* 0x000fe200078e0200 */
[----:B------:R-:W-:Y:S02]  /*94c0*/  I2FP.F32.U32 R0, R24 ;  /* 0x0000001800007245 */ /* 0x000fe40000201000 */
[----:B------:R-:W3:Y:S01]  /*94d0*/  LDC R28, c[0x0][0x658] ;  /* 0x00019600ff1c7b82 */ /* 0x000ee20000000800 */
[----:B--2---:R-:W-:Y:S02]  /*94e0*/  ISETP.NE.U32.AND P0, PT, R30, RZ, PT ;  /* 0x000000ff1e00720c */ /* 0x004fe40003f05070 */
[----:B------:R-:W-:Y:S01]  /*94f0*/  IADD3 R3, R5, R3, RZ ;  /* 0x0000000305037210 */ /* 0x000fe20007ffe0ff */
[----:B------:R-:W-:Y:S01]  /*9500*/  FMUL R0, R0, UR4 ;  /* 0x0000000400007c20 */ /* 0x000fe20008400000 */
[----:B------:R-:W-:Y:S01]  /*9510*/  ISETP.NE.AND.EX P0, PT, R31, RZ, PT, P0 ;  /* 0x000000ff1f00720c */ /* 0x000fe20003f05300 */
[----:B------:R-:W-:Y:S02]  /*9520*/  IMAD.MOV.U32 R5, RZ, RZ, -0x1 ;  /* 0xffffffffff057424 */ /* 0x000fe400078e00ff */
[----:B------:R-:W2:Y:S01]  /*9530*/  LDC R15, c[0x0][0x148] ;  /* 0x00005200ff0f7b82 */ /* 0x000ea20000000800 */
[-CC-:B0-----:R-:W-:Y:S01]  /*9540*/  SHF.R.U64 R12, R4, R6.reuse, R3.reuse ;  /* 0x00000006040c7219 */ /* 0x181fe20000001203 */
[----:B------:R0:W0:Y:S01]  /*9550*/  F2I.U32.TRUNC.NTZ R14, R0 ;  /* 0x00000000000e7305 */ /* 0x000022000020f000 */
[----:B------:R-:W-:-:S05]  /*9560*/  SHF.R.U32.HI R3, RZ, R6, R3 ;  /* 0x00000006ff037219 */ /* 0x000fca0000011603 */
[----:B------:R-:W0:Y:S01]  /*9570*/  LDC R20, c[0x0][0x600] ;  /* 0x00018000ff147b82 */ /* 0x000e220000000800 */
[-CC-:B-1----:R-:W-:Y:S02]  /*9580*/  SHF.R.U64 R10, R12, R8.reuse, R3.reuse ;  /* 0x000000080c0a7219 */ /* 0x182fe40000001203 */
[----:B------:R-:W-:-:S05]  /*9590*/  SHF.R.U32.HI R3, RZ, R8, R3 ;  /* 0x00000008ff037219 */ /* 0x000fca0000011603 */
[----:B------:R-:W1:Y:S01]  /*95a0*/  LDC R25, c[0x0][0x648] ;  /* 0x00019200ff197b82 */ /* 0x000e620000000800 */
[-C--:B---3--:R-:W-:Y:S02]  /*95b0*/  SHF.L.U32 R4, R5, R28.reuse, RZ ;  /* 0x0000001c05047219 */ /* 0x088fe400000006ff */
[-CC-:B------:R-:W-:Y:S02]  /*95c0*/  SHF.R.U64 R13, R10, R28.reuse, R3.reuse ;  /* 0x0000001c0a0d7219 */ /* 0x180fe40000001203 */
[----:B------:R-:W-:Y:S02]  /*95d0*/  SHF.R.U32.HI R5, RZ, R28, R3 ;  /* 0x0000001cff057219 */ /* 0x000fe40000011603 */
[----:B------:R-:W-:Y:S01]  /*95e0*/  LOP3.LUT R21, RZ, R4, RZ, 0x33, !PT ;  /* 0x00000004ff157212 */ /* 0x000fe200078e33ff */
[----:B------:R-:W3:Y:S01]  /*95f0*/  LDC R27, c[0x0][0x638] ;  /* 0x00018e00ff1b7b82 */ /* 0x000ee20000000800 */
[----:B------:R-:W-:Y:S01]  /*9600*/  SHF.L.U32 R28, R7, R28, RZ ;  /* 0x0000001c071c7219 */ /* 0x000fe200000006ff */
[----:B------:R-:W-:-:S06]  /*9610*/  IMAD.MOV.U32 R4, RZ, RZ, R13 ;  /* 0x000000ffff047224 */ /* 0x000fcc00078e000d */
[----:B------:R-:W0:Y:S01]  /*9620*/  LDC R29, c[0x0][0x610] ;  /* 0x00018400ff1d7b82 */ /* 0x000e220000000800 */
[----:B------:R-:W-:Y:S05]  /*9630*/  @!P0 BRA `(.L_x_287) ;  /* 0x0000000000288947 */ /* 0x000fea0003800000 */
[----:B0-----:R-:W0:Y:S02]  /*9640*/  LDC R0, c[0x0][0x64c] ;  /* 0x00019300ff007b82 */ /* 0x001e240000000800 */
[----:B0-----:R-:W-:-:S04]  /*9650*/  IADD3 R3, P0, R13, R0, RZ ;  /* 0x000000000d037210 */ /* 0x001fc80007f1e0ff */
[----:B------:R-:W-:-:S05]  /*9660*/  IADD3.X R11, RZ, R5, RZ, P0, !PT ;  /* 0x00000005ff0b7210 */ /* 0x000fca00007fe4ff */
[----:B------:R-:W-:-:S04]  /*9670*/  IMAD.WIDE.U32 R4, R11, R30, RZ ;  /* 0x0000001e0b047225 */ /* 0x000fc800078e00ff */
[----:B------:R-:W-:-:S04]  /*9680*/  IMAD.WIDE.U32 R6, P0, R3, R31, R4 ;  /* 0x0000001f03067225 */ /* 0x000fc80007800004 */
[----:B------:R-:W-:Y:S01]  /*9690*/  IMAD.WIDE.U32 R4, R3, R30, RZ ;  /* 0x0000001e03047225 */ /* 0x000fe200078e00ff */
[----:B------:R-:W-:-:S03]  /*96a0*/  MOV R8, R7 ;  /* 0x0000000700087202 */ /* 0x000fc60000000f00 */
[----:B------:R-:W-:Y:S01]  /*96b0*/  IMAD.X R9, RZ, RZ, RZ, P0 ;  /* 0x000000ffff097224 */ /* 0x000fe200000e06ff */
[----:B------:R-:W-:-:S05]  /*96c0*/  IADD3 RZ, P0, R5, R6, RZ ;  /* 0x0000000605ff7210 */ /* 0x000fca0007f1e0ff */
[----:B------:R-:W-:-:S08]  /*96d0*/  IMAD.WIDE.U32.X R4, R11, R31, R8, P0 ;  /* 0x0000001f0b047225 */ /* 0x000fd000000e0408 */
.L_x_287:
[----:B------:R-:W-:Y:S01]  /*96e0*/  ISETP.NE.AND P0, PT, R2, 0x1, PT ;  /* 0x000000010200780c */ /* 0x000fe20003f05270 */
[----:B0-----:R-:W-:Y:S01]  /*96f0*/  IMAD.MOV R14, RZ, RZ, -R14 ;  /* 0x000000ffff0e7224 */ /* 0x001fe200078e0a0e */
[----:B-1----:R-:W-:Y:S02]  /*9700*/  SHF.R.U64 R0, R4, R25, R5 ;  /* 0x0000001904007219 */ /* 0x002fe40000001205 */
[----:B------:R-:W-:Y:S02]  /*9710*/  LOP3.LUT R3, R10, R21, RZ, 0xc0, !PT ;  /* 0x000000150a037212 */ /* 0x000fe400078ec0ff */
[----:B------:R-:W-:Y:S01]  /*9720*/  IADD3 R5, R20, -0x1, RZ ;  /* 0xffffffff14057810 */ /* 0x000fe20007ffe0ff */
[----:B------:R-:W-:Y:S01]  /*9730*/  IMAD.MOV R4, RZ, RZ, -R0 ;  /* 0x000000ffff047224 */ /* 0x000fe200078e0a00 */
[----:B------:R-:W-:Y:S01]  /*9740*/  MOV R6, 0x1 ;  /* 0x0000000100067802 */ /* 0x000fe20000000f00 */
[----:B------:R-:W-:Y:S01]  /*9750*/  IMAD R3, R28, R0, R3 ;  /* 0x000000001c037224 */ /* 0x000fe200078e0203 */
[----:B------:R-:W-:Y:S01]  /*9760*/  LOP3.LUT R5, R12, R5, RZ, 0xc0, !PT ;  /* 0x000000050c057212 */ /* 0x000fe200078ec0ff */
[----:B---3--:R-:W-:-:S02]  /*9770*/  IMAD R0, R4, R27, R13 ;  /* 0x0000001b04007224 */ /* 0x008fc400078e020d */
[----:B--2---:R-:W-:Y:S02]  /*9780*/  @P0 IMAD R26, R15, R14, R24 ;  /* 0x0000000e0f1a0224 */ /* 0x004fe400078e0218 */
[----:B------:R-:W-:Y:S01]  /*9790*/  IMAD R4, R0, R20, R5 ;  /* 0x0000001400047224 */ /* 0x000fe200078e0205 */
[----:B------:R-:W-:Y:S01]  /*97a0*/  PRMT R0, R6, 0x7610, R0 ;  /* 0x0000761006007816 */ /* 0x000fe20000000000 */
[----:B------:R-:W-:-:S05]  /*97b0*/  IMAD R3, R3, R29, R26 ;  /* 0x0000001d03037224 */ /* 0x000fca00078e021a */
[----:B------:R-:W-:Y:S02]  /*97c0*/  SEL R153, R4, R3, !P0 ;  /* 0x0000000304997207 */ /* 0x000fe40004000000 */
[----:B------:R-:W-:-:S07]  /*97d0*/  SEL R3, R3, R4, !P0 ;  /* 0x0000000403037207 */ /* 0x000fce0004000000 */
.L_x_285:
[----:B------:R-:W-:Y:S01]  /*97e0*/  LOP3.LUT P0, RZ, R0, 0xff, RZ, 0xc0, !PT ;  /* 0x000000ff00ff7812 */ /* 0x000fe2000780c0ff */
[----:B------:R-:W-:-:S12]  /*97f0*/  IMAD.MOV.U32 R152, RZ, RZ, R3 ;  /* 0x000000ffff987224 */ /* 0x000fd800078e0003 */
[----:B------:R-:W-:Y:S05]  /*9800*/  @P0 BRA `(.L_x_288) ;  /* 0xffffff7800500947 */ /* 0x000fea000383ffff */
[----:B------:R-:W-:Y:S05]  /*9810*/  EXIT ;  /* 0x000000000000794d */ /* 0x000fea0003800000 */
.L_x_7:
[----:B------:R-:W-:Y:S01]  /*9820*/  ULDC.64 UR4, c[0x0][0x650] ;  /* 0x0001940000047ab9 */ /* 0x000fe20000000a00 */
[----:B------:R-:W-:Y:S01]  /*9830*/  PRMT R8, RZ, 0x7610, R8 ;  /* 0x00007610ff087816 */ /* 0x000fe20000000008 */
[----:B------:R-:W-:Y:S01]  /*9840*/  IMAD.MOV.U32 R7, RZ, RZ, -0x1 ;  /* 0xffffffffff077424 */ /* 0x000fe200078e00ff */
[----:B------:R-:W-:Y:S02]  /*9850*/  ISETP.GE.U32.AND P0, PT, R16, UR4, PT ;  /* 0x0000000410007c0c */ /* 0x000fe4000bf06070 */
[----:B------:R-:W-:Y:S02]  /*9860*/  MOV R13, 0xffffffff ;  /* 0xffffffff000d7802 */ /* 0x000fe40000000f00 */
[----:B------:R-:W-:Y:S02]  /*9870*/  ISETP.GE.U32.AND.EX P0, PT, R17, UR5, PT, P0 ;  /* 0x0000000511007c0c */ /* 0x000fe4000bf06100 */
[----:B------:R-:W-:-:S11]  /*9880*/  MOV R6, 0xffffffff ;  /* 0xffffffff00067802 */ /* 0x000fd60000000f00 */
        /* <DEDUP_REMOVED lines=19> */
.L_x_290:
[----:B------:R-:W0:Y:S01]  /*99c0*/  LDC.64 R26, c[0x0][0x640] ;  /* 0x00019000ff1a7b82 */ /* 0x000e220000000a00 */
[-CC-:B------:R-:W-:Y:S01]  /*99d0*/  SHF.R.U64 R20, R12, R8.reuse, R13.reuse ;  /* 0x000000080c147219 */ /* 0x180fe2000000120d */
[----:B------:R-:W-:Y:S01]  /*99e0*/  IMAD.MOV.U32 R30, RZ, RZ, 0x1 ;  /* 0x00000001ff1e7424 */ /* 0x000fe200078e00ff */
[----:B------:R-:W-:Y:S02]  /*99f0*/  SHF.R.U32.HI R6, RZ, R8, R13 ;  /* 0x00000008ff067219 */ /* 0x000fe4000001160d */
[----:B------:R-:W-:-:S03]  /*9a00*/  IADD3 R11, P0, RZ, -R20, RZ ;  /* 0x80000014ff0b7210 */ /* 0x000fc60007f1e0ff */
[----:B------:R-:W1:Y:S01]  /*9a10*/  LDC R10, c[0x0][0x618] ;  /* 0x00018600ff0a7b82 */ /* 0x000e620000000800 */
[----:B------:R-:W-:-:S05]  /*9a20*/  IADD3.X R7, RZ, ~R6, RZ, P0, !PT ;  /* 0x80000006ff077210 */ /* 0x000fca00007fe4ff */
[-C--:B------:R-:W-:Y:S02]  /*9a30*/  IMAD R8, R7, R22.reuse, RZ ;  /* 0x0000001607087224 */ /* 0x080fe400078e02ff */
[----:B------:R-:W2:Y:S01]  /*9a40*/  LDC R12, c[0x0][0x608] ;  /* 0x00018200ff0c7b82 */ /* 0x000ea20000000800 */
[----:B------:R-:W-:-:S04]  /*9a50*/  IMAD.WIDE.U32 R6, R11, R22, R16 ;  /* 0x000000160b067225 */ /* 0x000fc800078e0010 */
[----:B------:R-:W-:-:S03]  /*9a60*/  IMAD R11, R11, R23, R8 ;  /* 0x000000170b0b7224 */ /* 0x000fc600078e0208 */
[----:B------:R-:W3:Y:S01]  /*9a70*/  LDC R25, c[0x0][0x658] ;  /* 0x00019600ff197b82 */ /* 0x000ee20000000800 */
[----:B0-----:R-:W-:Y:S01]  /*9a80*/  ISETP.NE.U32.AND P0, PT, R26, RZ, PT ;  /* 0x000000ff1a00720c */ /* 0x001fe20003f05070 */
[----:B------:R-:W-:-:S03]  /*9a90*/  IMAD.IADD R7, R7, 0x1, R11 ;  /* 0x0000000107077824 */ /* 0x000fc600078e020b */
[----:B------:R-:W-:-:S03]  /*9aa0*/  ISETP.NE.AND.EX P0, PT, R27, RZ, PT, P0 ;  /* 0x000000ff1b00720c */ /* 0x000fc60003f05300 */
[----:B------:R-:W0:Y:S01]  /*9ab0*/  LDC R23, c[0x0][0x600] ;  /* 0x00018000ff177b82 */ /* 0x000e220000000800 */
[-CC-:B-1----:R-:W-:Y:S02]  /*9ac0*/  SHF.R.U64 R8, R6, R10.reuse, R7.reuse ;  /* 0x0000000a06087219 */ /* 0x182fe40000001207 */
[----:B------:R-:W-:Y:S02]  /*9ad0*/  SHF.R.U32.HI R7, RZ, R10, R7 ;  /* 0x0000000aff077219 */ /* 0x000fe40000011607 */
[----:B------:R-:W-:-:S03]  /*9ae0*/  MOV R10, 0xffffffff ;  /* 0xffffffff000a7802 */ /* 0x000fc60000000f00 */
[----:B------:R-:W1:Y:S01]  /*9af0*/  LDC R24, c[0x0][0x648] ;  /* 0x00019200ff187b82 */ /* 0x000e620000000800 */
[-CC-:B--2---:R-:W-:Y:S02]  /*9b00*/  SHF.R.U64 R21, R8, R12.reuse, R7.reuse ;  /* 0x0000000c08157219 */ /* 0x184fe40000001207 */
[----:B------:R-:W-:-:S05]  /*9b10*/  SHF.R.U32.HI R6, RZ, R12, R7 ;  /* 0x0000000cff067219 */ /* 0x000fca0000011607 */
[----:B------:R-:W2:Y:S01]  /*9b20*/  LDC R28, c[0x0][0x638] ;  /* 0x00018e00ff1c7b82 */ /* 0x000ea20000000800 */
[-C--:B---3--:R-:W-:Y:S02]  /*9b30*/  SHF.L.U32 R10, R10, R25.reuse, RZ ;  /* 0x000000190a0a7219 */ /* 0x088fe400000006ff */
[-CC-:B------:R-:W-:Y:S02]  /*9b40*/  SHF.R.U64 R22, R21, R25.reuse, R6.reuse ;  /* 0x0000001915167219 */ /* 0x180fe40000001206 */
[----:B------:R-:W-:Y:S02]  /*9b50*/  SHF.R.U32.HI R7, RZ, R25, R6 ;  /* 0x00000019ff077219 */ /* 0x000fe40000011606 */
[----:B------:R-:W-:Y:S01]  /*9b60*/  LOP3.LUT R32, RZ, R10, RZ, 0x33, !PT ;  /* 0x0000000aff207212 */ /* 0x000fe200078e33ff */
[----:B------:R-:W3:Y:S01]  /*9b70*/  LDC R29, c[0x0][0x610] ;  /* 0x00018400ff1d7b82 */ /* 0x000ee20000000800 */
[----:B------:R-:W-:Y:S01]  /*9b80*/  MOV R6, R22 ;  /* 0x0000001600067202 */ /* 0x000fe20000000f00 */
[----:B------:R-:W-:Y:S06]  /*9b90*/  @!P0 BRA `(.L_x_291) ;  /* 0x0000000000288947 */ /* 0x000fec0003800000 */
[----:B------:R-:W4:Y:S02]  /*9ba0*/  LDC R13, c[0x0][0x64c] ;  /* 0x00019300ff0d7b82 */ /* 0x000f240000000800 */
[----:B----4-:R-:W-:-:S05]  /*9bb0*/  IADD3 R13, P0, R22, R13, RZ ;  /* 0x0000000d160d7210 */ /* 0x010fca0007f1e0ff */
        /* <DEDUP_REMOVED lines=8> */
.L_x_291:
[----:B------:R-:W-:Y:S02]  /*9c40*/  ISETP.NE.AND P0, PT, R2, 0x1, PT ;  /* 0x000000010200780c */ /* 0x000fe40003f05270 */
[----:B-1----:R-:W-:Y:S02]  /*9c50*/  SHF.R.U64 R6, R6, R24, R7 ;  /* 0x0000001806067219 */ /* 0x002fe40000001207 */
[----:B------:R-:W-:Y:S02]  /*9c60*/  SHF.L.U32 R30, R30, R25, RZ ;  /* 0x000000191e1e7219 */ /* 0x000fe400000006ff */
[----:B------:R-:W-:Y:S01]  /*9c70*/  LOP3.LUT R5, R21, R32, RZ, 0xc0, !PT ;  /* 0x0000002015057212 */ /* 0x000fe200078ec0ff */
[----:B------:R-:W-:Y:S01]  /*9c80*/  IMAD.MOV R7, RZ, RZ, -R6 ;  /* 0x000000ffff077224 */ /* 0x000fe200078e0a06 */
[----:B0-----:R-:W-:-:S03]  /*9c90*/  IADD3 R11, R23, -0x1, RZ ;  /* 0xffffffff170b7810 */ /* 0x001fc60007ffe0ff */
[----:B------:R-:W-:Y:S01]  /*9ca0*/  IMAD R6, R30, R6, R5 ;  /* 0x000000061e067224 */ /* 0x000fe200078e0205 */
[----:B------:R-:W-:Y:S01]  /*9cb0*/  LOP3.LUT R5, R8, R11, RZ, 0xc0, !PT ;  /* 0x0000000b08057212 */ /* 0x000fe200078ec0ff */
[----:B------:R-:W-:Y:S01]  /*9cc0*/  @P0 IMAD R3, R9, R14, R4 ;  /* 0x0000000e09030224 */ /* 0x000fe200078e0204 */
[----:B------:R-:W-:Y:S01]  /*9cd0*/  MOV R8, 0x1 ;  /* 0x0000000100087802 */ /* 0x000fe20000000f00 */
[----:B--2---:R-:W-:Y:S02]  /*9ce0*/  IMAD R4, R7, R28, R22 ;  /* 0x0000001c07047224 */ /* 0x004fe400078e0216 */
[----:B---3--:R-:W-:Y:S02]  /*9cf0*/  IMAD R3, R6, R29, R3 ;  /* 0x0000001d06037224 */ /* 0x008fe400078e0203 */
[----:B------:R-:W-:Y:S02]  /*9d00*/  IMAD R4, R4, R23, R5 ;  /* 0x0000001704047224 */ /* 0x000fe400078e0205 */
[----:B------:R-:W-:-:S03]  /*9d10*/  IMAD.MOV.U32 R6, RZ, RZ, R20 ;  /* 0x000000ffff067224 */ /* 0x000fc600078e0014 */
[----:B------:R-:W-:Y:S02]  /*9d20*/  SEL R7, R4, R3, !P0 ;  /* 0x0000000304077207 */ /* 0x000fe40004000000 */
[----:B------:R-:W-:-:S07]  /*9d30*/  SEL R13, R3, R4, !P0 ;  /* 0x00000004030d7207 */ /* 0x000fce0004000000 */
.L_x_289:
[----:B------:R-:W-:-:S08]  /*9d40*/  NOP ;  /* 0x0000000000007918 */ /* 0x000fd00000000000 */
[----:B------:R-:W0:-:S00]  /*9d50*/  USETMAXREG.DEALLOC.CTAPOOL 0x28 ;  /* 0x00000028000079c8 */ /* 0x000e0000080e0500 */
[----:B0-----:R-:W-:-:S13]  /*9d60*/  ISETP.NE.AND P0, PT, R0, RZ, PT ;  /* 0x000000ff0000720c */ /* 0x001fda0003f05270 */
[----:B------:R-:W-:Y:S05]  /*9d70*/  @P0 EXIT ;  /* 0x000000000000094d */ /* 0x000fea0003800000 */
[----:B------:R-:W-:Y:S01]  /*9d80*/  LOP3.LUT P0, RZ, R8, 0xff, RZ, 0xc0, !PT ;  /* 0x000000ff08ff7812 */ /* 0x000fe2000780c0ff */
[----:B------:R-:W-:Y:S01]  /*9d90*/  IMAD.MOV.U32 R3, RZ, RZ, RZ ;  /* 0x000000ffff037224 */ /* 0x000fe200078e00ff */
[----:B------:R-:W-:-:S11]  /*9da0*/  MOV R0, 0x1 ;  /* 0x0000000100007802 */ /* 0x000fd60000000f00 */
[----:B------:R-:W-:Y:S05]  /*9db0*/  @!P0 BRA `(.L_x_292) ;  /* 0x0000000c00748947 */ /* 0x000fea0003800000 */
[----:B------:R-:W0:Y:S01]  /*9dc0*/  LDC R0, c[0x0][0x28c] ;  /* 0x0000a300ff007b82 */ /* 0x000e220000000800 */
[----:B------:R-:W-:Y:S01]  /*9dd0*/  ULDC UR5, c[0x0][0x658] ;  /* 0x0001960000057ab9 */ /* 0x000fe20000000800 */
[----:B------:R-:W-:Y:S01]  /*9de0*/  UMOV UR7, 0xffffffff ;  /* 0xffffffff00077882 */ /* 0x000fe20000000000 */
[----:B------:R-:W-:Y:S01]  /*9df0*/  ULDC UR6, c[0x0][0xc] ;  /* 0x0000030000067ab9 */ /* 0x000fe20000000800 */
[----:B------:R-:W-:Y:S01]  /*9e00*/  USHF.L.U32 UR9, UR7, UR5, URZ ;  /* 0x0000000507097299 */ /* 0x000fe2000800063f */
[----:B------:R-:W-:Y:S01]  /*9e10*/  BSSY B0, `(.L_x_292) ;  /* 0x00000d7000007945 */ /* 0x000fe20003800000 */
[----:B------:R-:W-:Y:S01]  /*9e20*/  UMOV UR8, 0x1 ;  /* 0x0000000100087882 */ /* 0x000fe20000000000 */
[----:B------:R-:W-:Y:S01]  /*9e30*/  ULDC UR7, c[0x0][0x10] ;  /* 0x0000040000077ab9 */ /* 0x000fe20000000800 */
[----:B------:R-:W1:Y:S01]  /*9e40*/  S2UR UR10, SR_CgaCtaId ;  /* 0x00000000000a79c3 */ /* 0x000e620000008800 */
[----:B------:R-:W-:Y:S01]  /*9e50*/  UIMAD.WIDE.U32 UR6, UR6, UR7, URZ ;  /* 0x00000007060672a5 */ /* 0x000fe2000f8e003f */
[----:B------:R-:W-:Y:S01]  /*9e60*/  IMAD.MOV.U32 R9, RZ, RZ, 0x1 ;  /* 0x00000001ff097424 */ /* 0x000fe200078e00ff */
[----:B------:R-:W-:Y:S01]  /*9e70*/  USHF.L.U32 UR5, UR8, UR5, URZ ;  /* 0x0000000508057299 */ /* 0x000fe2000800063f */
[----:B------:R-:W-:Y:S01]  /*9e80*/  LOP3.LUT R12, R19, 0x2, RZ, 0xfc, !PT ;  /* 0x00000002130c7812 */ /* 0x000fe200078efcff */
[----:B------:R-:W-:Y:S01]  /*9e90*/  ULDC UR4, c[0x0][0x600] ;  /* 0x0001800000047ab9 */ /* 0x000fe20000000800 */
[----:B------:R-:W-:Y:S01]  /*9ea0*/  ULDC UR8, c[0x0][0x14] ;  /* 0x0000050000087ab9 */ /* 0x000fe20000000800 */
[----:B------:R-:W-:-:S02]  /*9eb0*/  UIADD3 UR4, UR4, -0x1, URZ ;  /* 0xffffffff04047890 */ /* 0x000fc4000fffe03f */
[----:B------:R-:W-:Y:S02]  /*9ec0*/  UIMAD.WIDE.U32 UR30, UR6, UR8, URZ ;  /* 0x00000008061e72a5 */ /* 0x000fe4000f8e003f */
[----:B------:R-:W-:Y:S02]  /*9ed0*/  UIMAD UR7, UR7, UR8, URZ ;  /* 0x00000008070772a4 */ /* 0x000fe4000f8e023f */
[----:B------:R-:W-:Y:S02]  /*9ee0*/  ULOP3.LUT UR6, URZ, UR9, URZ, 0x33, !UPT ;  /* 0x000000093f067292 */ /* 0x000fe4000f8e333f */
[----:B------:R-:W-:Y:S01]  /*9ef0*/  UIADD3 UR7, UR31, UR7, URZ ;  /* 0x000000071f077290 */ /* 0x000fe2000fffe03f */
[----:B0-----:R-:W-:Y:S01]  /*9f00*/  IADD3 R0, R0, 0x3f, RZ ;  /* 0x0000003f00007810 */ /* 0x001fe20007ffe0ff */
[----:B------:R-:W-:-:S03]  /*9f10*/  ULDC.64 UR38, c[0x0][0x198] ;  /* 0x0000660000267ab9 */ /* 0x000fc60000000a00 */
[----:B------:R-:W-:-:S04]  /*9f20*/  SHF.R.S32.HI R3, RZ, 0x1f, R0 ;  /* 0x0000001fff037819 */ /* 0x000fc80000011400 */
[----:B------:R-:W-:Y:S02]  /*9f30*/  LEA.HI R3, R3, R0, RZ, 0x6 ;  /* 0x0000000003037211 */ /* 0x000fe400078f30ff */
[----:B------:R-:W-:Y:S02]  /*9f40*/  MOV R0, 0x1 ;  /* 0x0000000100007802 */ /* 0x000fe40000000f00 */
[----:B------:R-:W-:Y:S01]  /*9f50*/  SHF.R.S32.HI R8, RZ, 0x6, R3 ;  /* 0x00000006ff087819 */ /* 0x000fe20000011403 */
[----:B------:R-:W-:Y:S01]  /*9f60*/  IMAD.MOV.U32 R3, RZ, RZ, RZ ;  /* 0x000000ffff037224 */ /* 0x000fe200078e00ff */
[----:B-1----:R-:W-:-:S03]  /*9f70*/  MOV R10, UR10 ;  /* 0x0000000a000a7c02 */ /* 0x002fc60008000f00 */
[----:B------:R-:W-:-:S07]  /*9f80*/  VIADD R11, R8, 0x1 ;  /* 0x00000001080b7836 */ /* 0x000fce0000000000 */
.L_x_303:
[----:B------:R-:W-:-:S03]  /*9f90*/  UMOV UR8, 0xffffffff ;  /* 0xffffffff00087882 */ /* 0x000fc60000000000 */
[----:B------:R-:W-:Y:S05]  /*9fa0*/  BRA.DIV UR8, `(.L_x_293) ;  /* 0x0000000e08987947 */ /* 0x000fea000b800000 */
[----:B------:R-:W-:-:S13]  /*9fb0*/  ELECT P6, URZ, PT ;  /* 0x00000000003f782f */ /* 0x000fda00038c0000 */
.L_x_312:
[----:B------:R-:W0:Y:S01]  /*9fc0*/  LDC R4, c[0x0][0x28c] ;  /* 0x0000a300ff047b82 */ /* 0x000e220000000800 */
[----:B------:R-:W-:Y:S01]  /*9fd0*/  BSSY B1, `(.L_x_294) ;  /* 0x0000047000017945 */ /* 0x000fe20003800000 */
[----:B0-----:R-:W-:-:S13]  /*9fe0*/  ISETP.LT.OR P6, PT, R4, 0x1, !P6 ;  /* 0x000000010400780c */ /* 0x001fda00077c1670 */
[----:B------:R-:W-:Y:S05]  /*9ff0*/  @P6 BRA `(.L_x_295) ;  /* 0x0000000400106947 */ /* 0x000fea0003800000 */
[----:B------:R-:W-:Y:S01]  /*a000*/  LEA R13, R13, R10, 0x3 ;  /* 0x0000000a0d0d7211 */ /* 0x000fe200078e18ff */
[----:B------:R-:W-:Y:S01]  /*a010*/  IMAD.SHL.U32 R20, R7, 0x80, RZ ;  /* 0x0000008007147824 */ /* 0x000fe200078e00ff */
[----:B------:R-:W-:Y:S01]  /*a020*/  MOV R21, RZ ;  /* 0x000000ff00157202 */ /* 0x000fe20000000f00 */
[----:B------:R-:W-:Y:S01]  /*a030*/  IMAD.MOV.U32 R4, RZ, RZ, R11 ;  /* 0x000000ffff047224 */ /* 0x000fe200078e000b */
[----:B------:R-:W-:Y:S01]  /*a040*/  MOV R5, R0 ;  /* 0x0000000000057202 */ /* 0x000fe20000000f00 */
[----:B------:R-:W-:Y:S01]  /*a050*/  IMAD.MOV.U32 R7, RZ, RZ, R3 ;  /* 0x000000ffff077224 */ /* 0x000fe200078e0003 */
[----:B------:R-:W-:-:S07]  /*a060*/  SHF.L.U32 R15, R13, 0x5, RZ ;  /* 0x000000050d0f7819 */ /* 0x000fce00000006ff */
.L_x_298:
[----:B------:R-:W0:Y:S01]  /*a070*/  S2UR UR8, SR_CgaCtaId ;  /* 0x00000000000879c3 */ /* 0x000e220000008800 */
[----:B------:R-:W-:Y:S02]  /*a080*/  MOV R13, 0x400 ;  /* 0x00000400000d7802 */ /* 0x000fe40000000f00 */
[----:B------:R-:W-:-:S13]  /*a090*/  LOP3.LUT P1, RZ, R18, 0x7f, RZ, 0xc0, !PT ;  /* 0x0000007f12ff7812 */ /* 0x000fda000782c0ff */
[----:B------:R-:W1:Y:S01]  /*a0a0*/  @!P1 LDC R14, c[0x0][0x500] ;  /* 0x00014000ff0e9b82 */ /* 0x000e620000000800 */
[----:B0-----:R-:W-:-:S05]  /*a0b0*/  IMAD.U32 R10, RZ, RZ, UR8 ;  /* 0x00000008ff0a7e24 */ /* 0x001fca000f8e00ff */
[----:B------:R-:W-:Y:S02]  /*a0c0*/  LEA R24, R10, R13, 0x18 ;  /* 0x0000000d0a187211 */ /* 0x000fe400078ec0ff */
[----:B------:R-:W-:Y:S02]  /*a0d0*/  SHF.L.U32 R13, R5, 0x1f, RZ ;  /* 0x0000001f050d7819 */ /* 0x000fe400000006ff */
[----:B------:R-:W-:-:S04]  /*a0e0*/  LEA R22, R7, R24, 0x3 ;  /* 0x0000001807167211 */ /* 0x000fc800078e18ff */
[----:B------:R-:W0:Y:S02]  /*a0f0*/  SYNCS.PHASECHK.TRANS64.TRYWAIT P0, [R22+URZ+0x10], R13 ;  /* 0x0000100d160075a7 */ /* 0x000e24000800017f */
[----:B01----:R-:W-:Y:S05]  /*a100*/  @!P0 BRA `(.L_x_296) ;  /* 0x0000000c00608947 */ /* 0x003fea0003800000 */
.L_x_313:
[----:B0-----:R-:W-:Y:S01]  /*a110*/  PRMT R13, R12, 0x9910, RZ ;  /* 0x000099100c0d7816 */ /* 0x001fe200000000ff */
[----:B------:R0:W-:Y:S03]  /*a120*/  @!P1 SYNCS.ARRIVE.TRANS64 RZ, [R22+URZ], R14 ;  /* 0x0000000e16ff99a7 */ /* 0x0001e6000800003f */
[----:B------:R-:W-:-:S13]  /*a130*/  ISETP.NE.AND P0, PT, R13, 0x2, PT ;  /* 0x000000020d00780c */ /* 0x000fda0003f05270 */
[----:B0-----:R-:W-:Y:S05]  /*a140*/  @P0 BRA `(.L_x_297) ;  /* 0x0000000000040947 */ /* 0x001fea0003800000 */
[----:B------:R-:W-:Y:S01]  /*a150*/  BPT.TRAP 0x1 ;  /* 0x000000040000795c */ /* 0x000fe20000300000 */
.L_x_297:
[----:B------:R-:W-:Y:S01]  /*a160*/  IMAD R13, R7, 0x10, R10 ;  /* 0x00000010070d7824 */ /* 0x000fe200078e020a */
[----:B------:R-:W-:Y:S01]  /*a170*/  R2UR UR34, R21 ;  /* 0x00000000152272ca */ /* 0x000fe200000e0000 */
[----:B------:R-:W-:Y:S01]  /*a180*/  UIADD3 UR14, UP0, UR38, 0xf0, URZ ;  /* 0x000000f0260e7890 */ /* 0x000fe2000ff1e03f */
[----:B------:R-:W-:Y:S01]  /*a190*/  R2UR UR33, R22 ;  /* 0x00000000162172ca */ /* 0x000fe200000e0000 */
[----:B------:R-:W-:Y:S01]  /*a1a0*/  UIADD3 UR40, UP1, UR38, 0x1f0, URZ ;  /* 0x000001f026287890 */ /* 0x000fe2000ff3e03f */
[----:B------:R-:W-:Y:S01]  /*a1b0*/  SHF.L.U32 R13, R13, 0xa, RZ ;  /* 0x0000000a0d0d7819 */ /* 0x000fe200000006ff */
[----:B------:R-:W-:Y:S01]  /*a1c0*/  UIADD3.X UR15, URZ, UR39, URZ, UP0, !UPT ;  /* 0x000000273f0f7290 */ /* 0x000fe200087fe43f */
[----:B------:R-:W-:Y:S01]  /*a1d0*/  R2UR UR36, R6 ;  /* 0x00000000062472ca */ /* 0x000fe200000e0000 */
[----:B------:R-:W-:Y:S01]  /*a1e0*/  UIADD3.X UR41, URZ, UR39, URZ, UP1, !UPT ;  /* 0x000000273f297290 */ /* 0x000fe20008ffe43f */
[----:B------:R-:W-:Y:S01]  /*a1f0*/  R2UR UR35, R15 ;  /* 0x000000000f2372ca */ /* 0x000fe200000e0000 */
[----:B------:R-:W-:Y:S01]  /*a200*/  IMAD R13, R13, 0x4, R24 ;  /* 0x000000040d0d7824 */ /* 0x000fe200078e0218 */
[C---:B------:R-:W-:Y:S01]  /*a210*/  LEA R24, R7.reuse, R24, 0xf ;  /* 0x0000001807187211 */ /* 0x040fe200078e78ff */
[----:B------:R-:W-:Y:S01]  /*a220*/  VIADD R7, R7, 0x1 ;  /* 0x0000000107077836 */ /* 0x000fe20000000000 */
[----:B------:R-:W-:Y:S01]  /*a230*/  IADD3 R4, R4, -0x1, RZ ;  /* 0xffffffff04047810 */ /* 0x000fe20007ffe0ff */
[----:B------:R-:W-:Y:S01]  /*a240*/  UIADD3 UR26, UR34, 0x20, URZ ;  /* 0x00000020221a7890 */ /* 0x000fe2000fffe03f */
[----:B------:R-:W-:Y:S01]  /*a250*/  R2UR UR24, R13 ;  /* 0x000000000d1872ca */ /* 0x000fe200000e0000 */
[----:B------:R-:W-:Y:S01]  /*a260*/  UMOV UR13, 0xff0000 ;  /* 0x00ff0000000d7882 */ /* 0x000fe20000000000 */
[----:B------:R-:W-:Y:S01]  /*a270*/  R2UR UR8, R24 ;  /* 0x00000000180872ca */ /* 0x000fe200000e0000 */
[----:B------:R-:W-:Y:S01]  /*a280*/  UMOV UR22, 0x0 ;  /* 0x0000000000167882 */ /* 0x000fe20000000000 */
[----:B------:R-:W-:Y:S01]  /*a290*/  R2UR UR19, R20 ;  /* 0x00000000141372ca */ /* 0x000fe200000e0000 */
[----:B------:R-:W-:Y:S01]  /*a2a0*/  UMOV UR23, 0x10000000 ;  /* 0x1000000000177882 */ /* 0x000fe20000000000 */
[----:B------:R-:W-:Y:S01]  /*a2b0*/  ISETP.GT.AND P1, PT, R4, 0x1, PT ;  /* 0x000000010400780c */ /* 0x000fe20003f24270 */
[----:B------:R-:W-:Y:S01]  /*a2c0*/  UMOV UR25, UR33 ;  /* 0x0000002100197c82 */ /* 0x000fe20008000000 */
[----:B------:R-:W-:Y:S01]  /*a2d0*/  ISETP.NE.AND P0, PT, R7, 0x2, PT ;  /* 0x000000020700780c */ /* 0x000fe20003f05270 */
[----:B------:R-:W-:Y:S01]  /*a2e0*/  UMOV UR28, UR36 ;  /* 0x00000024001c7c82 */ /* 0x000fe20008000000 */
[----:B------:R-:W-:Y:S01]  /*a2f0*/  UMOV UR27, UR35 ;  /* 0x00000023001b7c82 */ /* 0x000fe20008000000 */
[----:B------:R-:W-:Y:S01]  /*a300*/  UMOV UR17, UR33 ;  /* 0x0000002100117c82 */ /* 0x000fe20008000000 */
[----:B------:R-:W-:Y:S01]  /*a310*/  UMOV UR18, UR34 ;  /* 0x0000002200127c82 */ /* 0x000fe20008000000 */
[----:B------:R-:W-:Y:S01]  /*a320*/  UIADD3 UR32, UR24, 0x100, URZ ;  /* 0x0000010018207890 */ /* 0x000fe2000fffe03f */
[----:B------:R-:W-:Y:S01]  /*a330*/  SEL R14, RZ, 0x1, P0 ;  /* 0x00000001ff0e7807 */ /* 0x000fe20000000000 */
[----:B------:R-:W-:Y:S01]  /*a340*/  UIADD3 UR24, UR24, 0x8100, URZ ;  /* 0x0000810018187890 */ /* 0x000fe2000fffe03f */
[----:B------:R-:W-:Y:S01]  /*a350*/  VIADD R21, R21, 0x40 ;  /* 0x0000004015157836 */ /* 0x000fe20000000000 */
[----:B------:R-:W-:Y:S01]  /*a360*/  UIADD3 UR16, UR8, 0x20100, URZ ;  /* 0x0002010008107890 */ /* 0x000fe2000fffe03f */
[----:B------:R-:W-:Y:S01]  /*a370*/  LOP3.LUT R5, R5, R14, RZ, 0x3c, !PT ;  /* 0x0000000e05057212 */ /* 0x000fe200078e3cff */
[----:B------:R-:W-:Y:S01]  /*a380*/  UIADD3 UR8, UR8, 0x24100, URZ ;  /* 0x0002410008087890 */ /* 0x000fe2000fffe03f */
[----:B------:R-:W-:Y:S01]  /*a390*/  SEL R7, R7, RZ, P0 ;  /* 0x000000ff07077207 */ /* 0x000fe20000000000 */
[----:B------:R-:W-:Y:S01]  /*a3a0*/  UMOV UR20, UR36 ;  /* 0x0000002400147c82 */ /* 0x000fe20008000000 */
[----:B------:R0:W-:Y:S01]  /*a3b0*/  UTMALDG.3D.MULTICAST [UR32], [UR14], UR13, desc[UR22] ;  /* 0x000016200e0073b4 */ /* 0x0001e2000801180d */
[----:B------:R-:W-:Y:S01]  /*a3c0*/  UMOV UR9, UR33 ;  /* 0x0000002100097c82 */ /* 0x000fe20008000000 */
[----:B------:R-:W-:Y:S01]  /*a3d0*/  UMOV UR11, UR19 ;  /* 0x00000013000b7c82 */ /* 0x000fe20008000000 */
[----:B------:R-:W-:Y:S01]  /*a3e0*/  UMOV UR12, UR36 ;  /* 0x00000024000c7c82 */ /* 0x000fe20008000000 */
[----:B------:R-:W-:Y:S01]  /*a3f0*/  UMOV UR10, UR26 ;  /* 0x0000001a000a7c82 */ /* 0x000fe20008000000 */
[----:B------:R0:W-:Y:S01]  /*a400*/  UTMALDG.3D.MULTICAST [UR24], [UR14], UR13, desc[UR22] ;  /* 0x000016180e0073b4 */ /* 0x0001e2000801180d */
[----:B------:R0:W-:Y:S01]  /*a410*/  UTMALDG.3D [UR16], [UR40], desc[UR22] ;  /* 0x00001610280075b4 */ /* 0x0001e20008011000 */
[----:B------:R0:W-:Y:S02]  /*a420*/  UTMALDG.3D [UR8], [UR40], desc[UR22] ;  /* 0x00001608280075b4 */ /* 0x0001e40008011000 */
[----:B0-----:R-:W-:Y:S05]  /*a430*/  @P1 BRA `(.L_x_298) ;  /* 0xfffffffc000c1947 */ /* 0x001fea000383ffff */
.L_x_295:
[----:B------:R-:W-:Y:S05]  /*a440*/  BSYNC B1 ;  /* 0x0000000000017941 */ /* 0x000fea0003800000 */
.L_x_294:
[----:B------:R-:W-:Y:S01]  /*a450*/  LOP3.LUT P1, RZ, R9, 0xff, RZ, 0xc0, !PT ;  /* 0x000000ff09ff7812 */ /* 0x000fe2000782c0ff */
[----:B------:R-:W-:Y:S01]  /*a460*/  ULDC.64 UR8, c[0x0][0x650] ;  /* 0x0001940000087ab9 */ /* 0x000fe20000000a00 */
[----:B------:R-:W-:Y:S01]  /*a470*/  IADD3 R3, R8, R3, RZ ;  /* 0x0000000308037210 */ /* 0x000fe20007ffe0ff */
[----:B------:R-:W-:Y:S01]  /*a480*/  BSSY B1, `(.L_x_299) ;  /* 0x000006d000017945 */ /* 0x000fe20003800000 */
[----:B------:R-:W-:Y:S01]  /*a490*/  IADD3 R16, P2, R16, UR30, RZ ;  /* 0x0000001e10107c10 */ /* 0x000fe2000ff5e0ff */
[----:B------:R-:W-:Y:S01]  /*a4a0*/  IMAD.MOV.U32 R13, RZ, RZ, -0x1 ;  /* 0xffffffffff0d7424 */ /* 0x000fe200078e00ff */
[----:B------:R-:W-:Y:S01]  /*a4b0*/  ISETP.GT.U32.AND P0, PT, R3, 0x1, PT ;  /* 0x000000010300780c */ /* 0x000fe20003f04070 */
[----:B------:R-:W-:Y:S01]  /*a4c0*/  IMAD.MOV.U32 R6, RZ, RZ, -0x1 ;  /* 0xffffffffff067424 */ /* 0x000fe200078e00ff */
[----:B------:R-:W-:Y:S02]  /*a4d0*/  SHF.R.U32.HI R4, RZ, 0x1, R3 ;  /* 0x00000001ff047819 */ /* 0x000fe40000011603 */
[----:B------:R-:W-:-:S02]  /*a4e0*/  ISETP.LT.U32.AND P0, PT, R8, 0x2, P0 ;  /* 0x000000020800780c */ /* 0x000fc40000701070 */
[----:B------:R-:W-:Y:S01]  /*a4f0*/  IADD3.X R17, R17, UR7, RZ, P2, !PT ;  /* 0x0000000711117c10 */ /* 0x000fe200097fe4ff */
[----:B------:R-:W0:Y:S01]  /*a500*/  @P1 S2R R10, SR_CgaCtaId ;  /* 0x00000000000a1919 */ /* 0x000e220000008800 */
[----:B------:R-:W-:Y:S02]  /*a510*/  @P1 MOV R5, 0x400 ;  /* 0x0000040000051802 */ /* 0x000fe40000000f00 */
[----:B------:R-:W-:Y:S02]  /*a520*/  ISETP.GE.U32.AND P2, PT, R16, UR8, PT ;  /* 0x0000000810007c0c */ /* 0x000fe4000bf46070 */
[----:B------:R-:W-:Y:S02]  /*a530*/  LOP3.LUT R4, R4, 0x1, RZ, 0xc0, !PT ;  /* 0x0000000104047812 */ /* 0x000fe400078ec0ff */
[----:B------:R-:W-:Y:S02]  /*a540*/  MOV R7, 0xffffffff ;  /* 0xffffffff00077802 */ /* 0x000fe40000000f00 */
[----:B------:R-:W-:-:S02]  /*a550*/  LOP3.LUT R3, R3, 0x1, RZ, 0xc0, !PT ;  /* 0x0000000103037812 */ /* 0x000fc400078ec0ff */
[----:B------:R-:W-:Y:S02]  /*a560*/  PRMT R9, RZ, 0x7610, R9 ;  /* 0x00007610ff097816 */ /* 0x000fe40000000009 */
[----:B0-----:R-:W-:-:S04]  /*a570*/  @P1 LEA R5, R10, R5, 0x18 ;  /* 0x000000050a051211 */ /* 0x001fc800078ec0ff */
[----:B------:R0:W-:Y:S01]  /*a580*/  @P1 SYNCS.ARRIVE.TRANS64.A1T0 RZ, [R5+URZ+0x38], RZ ;  /* 0x000038ff05ff19a7 */ /* 0x0001e2000810003f */
[----:B------:R-:W-:-:S04]  /*a590*/  ISETP.NE.U32.AND P1, PT, R4, 0x1, PT ;  /* 0x000000010400780c */ /* 0x000fc80003f25070 */
[----:B------:R-:W-:Y:S02]  /*a5a0*/  ISETP.GT.U32.AND P1, PT, R8, 0x1, !P1 ;  /* 0x000000010800780c */ /* 0x000fe40004f24070 */
[----:B0-----:R-:W-:Y:S02]  /*a5b0*/  SEL R5, RZ, 0x1, !P0 ;  /* 0x00000001ff057807 */ /* 0x001fe40004000000 */
[----:B------:R-:W-:Y:S02]  /*a5c0*/  ISETP.GE.U32.AND.EX P0, PT, R17, UR9, PT, P2 ;  /* 0x0000000911007c0c */ /* 0x000fe4000bf06120 */
[----:B------:R-:W-:-:S04]  /*a5d0*/  SEL R4, RZ, 0x1, !P1 ;  /* 0x00000001ff047807 */ /* 0x000fc80004800000 */
[----:B------:R-:W-:Y:S02]  /*a5e0*/  LOP3.LUT R0, R4, R0, R5, 0x96, !PT ;  /* 0x0000000004007212 */ /* 0x000fe400078e9605 */
[----:B------:R-:W-:-:S05]  /*a5f0*/  PRMT R4, RZ, 0x7610, R4 ;  /* 0x00007610ff047816 */ /* 0x000fca0000000004 */
[----:B------:R-:W-:Y:S05]  /*a600*/  @P0 BRA `(.L_x_300) ;  /* 0x0000000400500947 */ /* 0x000fea0003800000 */
[----:B------:R-:W0:Y:S01]  /*a610*/  S2R R15, SR_CTAID.X ;  /* 0x00000000000f7919 */ /* 0x000e220000002500 */
[----:B------:R-:W-:Y:S01]  /*a620*/  ULDC.64 UR8, c[0x0][0x628] ;  /* 0x00018a0000087ab9 */ /* 0x000fe20000000a00 */
[----:B------:R-:W1:Y:S01]  /*a630*/  LDC R20, c[0x0][0x144] ;  /* 0x00005100ff147b82 */ /* 0x000e620000000800 */
[----:B------:R-:W-:Y:S01]  /*a640*/  ISETP.NE.U32.AND P0, PT, RZ, UR8, PT ;  /* 0x00000008ff007c0c */ /* 0x000fe2000bf05070 */
[----:B------:R-:W2:Y:S01]  /*a650*/  S2R R13, SR_CTAID.Y ;  /* 0x00000000000d7919 */ /* 0x000ea20000002600 */
[----:B------:R-:W-:Y:S01]  /*a660*/  ULDC UR11, c[0x0][0x630] ;  /* 0x00018c00000b7ab9 */ /* 0x000fe20000000800 */
[----:B------:R-:W-:Y:S01]  /*a670*/  ULDC UR12, c[0x0][0x150] ;  /* 0x00005400000c7ab9 */ /* 0x000fe20000000800 */
[----:B------:R-:W-:Y:S01]  /*a680*/  ISETP.NE.AND.EX P0, PT, RZ, UR9, PT, P0 ;  /* 0x00000009ff007c0c */ /* 0x000fe2000bf05300 */
[----:B------:R-:W-:Y:S01]  /*a690*/  IMAD.MOV.U32 R5, RZ, RZ, R17 ;  /* 0x000000ffff057224 */ /* 0x000fe200078e0011 */
[----:B------:R-:W-:Y:S02]  /*a6a0*/  MOV R4, R16 ;  /* 0x0000001000047202 */ /* 0x000fe40000000f00 */
[----:B0-----:R-:W-:-:S09]  /*a6b0*/  I2FP.F32.U32 R22, R15 ;  /* 0x0000000f00167245 */ /* 0x001fd20000201000 */
[----:B------:R-:W-:Y:S05]  /*a6c0*/  @!P0 BRA `(.L_x_301) ;  /* 0x0000000000288947 */ /* 0x000fea0003800000 */
[----:B------:R-:W-:Y:S02]  /*a6d0*/  ULDC UR10, c[0x0][0x634] ;  /* 0x00018d00000a7ab9 */ /* 0x000fe40000000800 */
[----:B------:R-:W-:-:S04]  /*a6e0*/  IADD3 R5, P0, R16, UR10, RZ ;  /* 0x0000000a10057c10 */ /* 0x000fc8000ff1e0ff */
[----:B------:R-:W-:-:S05]  /*a6f0*/  IADD3.X R21, RZ, R17, RZ, P0, !PT ;  /* 0x00000011ff157210 */ /* 0x000fca00007fe4ff */
[----:B------:R-:W-:-:S04]  /*a700*/  IMAD.WIDE.U32 R6, R21, UR8, RZ ;  /* 0x0000000815067c25 */ /* 0x000fc8000f8e00ff */
[----:B------:R-:W-:-:S04]  /*a710*/  IMAD.WIDE.U32 R6, P0, R5, UR9, R6 ;  /* 0x0000000905067c25 */ /* 0x000fc8000f800006 */
[----:B------:R-:W-:Y:S01]  /*a720*/  IMAD.WIDE.U32 R4, R5, UR8, RZ ;  /* 0x0000000805047c25 */ /* 0x000fe2000f8e00ff */
[----:B------:R-:W-:-:S04]  /*a730*/  MOV R4, R7 ;  /* 0x0000000700047202 */ /* 0x000fc80000000f00 */
[----:B------:R-:W-:Y:S01]  /*a740*/  IADD3 RZ, P1, R5, R6, RZ ;  /* 0x0000000605ff7210 */ /* 0x000fe20007f3e0ff */
[----:B------:R-:W-:-:S04]  /*a750*/  IMAD.X R5, RZ, RZ, RZ, P0 ;  /* 0x000000ffff057224 */ /* 0x000fc800000e06ff */
[----:B------:R-:W-:-:S08]  /*a760*/  IMAD.WIDE.U32.X R4, R21, UR9, R4, P1 ;  /* 0x0000000915047c25 */ /* 0x000fd000088e0404 */
.L_x_301:
[----:B------:R-:W-:Y:S01]  /*a770*/  FMUL R22, R22, UR12 ;  /* 0x0000000c16167c20 */ /* 0x000fe20008400000 */
[--C-:B------:R-:W-:Y:S01]  /*a780*/  SHF.R.U64 R14, R4, UR11, R5.reuse ;  /* 0x0000000b040e7c19 */ /* 0x100fe20008001205 */
[----:B------:R-:W-:Y:S01]  /*a790*/  ULDC.64 UR8, c[0x0][0x620] ;  /* 0x0001880000087ab9 */ /* 0x000fe20000000a00 */
[----:B------:R-:W-:Y:S01]  /*a7a0*/  SHF.R.U32.HI R4, RZ, UR11, R5 ;  /* 0x0000000bff047c19 */ /* 0x000fe20008011605 */
[----:B------:R-:W-:Y:S01]  /*a7b0*/  ULDC.64 UR10, c[0x0][0x640] ;  /* 0x00019000000a7ab9 */ /* 0x000fe20000000a00 */
[----:B------:R-:W-:Y:S01]  /*a7c0*/  IADD3 R5, P0, RZ, -R14, RZ ;  /* 0x8000000eff057210 */ /* 0x000fe20007f1e0ff */
[----:B------:R-:W0:Y:S04]  /*a7d0*/  F2I.U32.TRUNC.NTZ R22, R22 ;  /* 0x0000001600167305 */ /* 0x000e28000020f000 */
[----:B------:R-:W-:Y:S01]  /*a7e0*/  IMAD.X R4, RZ, RZ, ~R4, P0 ;  /* 0x000000ffff047224 */ /* 0x000fe200000e0e04 */
[----:B------:R-:W-:-:S03]  /*a7f0*/  ISETP.NE.U32.AND P0, PT, RZ, UR10, PT ;  /* 0x0000000aff007c0c */ /* 0x000fc6000bf05070 */
[----:B------:R-:W-:Y:S01]  /*a800*/  IMAD R4, R4, UR8, RZ ;  /* 0x0000000804047c24 */ /* 0x000fe2000f8e02ff */
[----:B------:R-:W-:-:S03]  /*a810*/  ISETP.NE.AND.EX P0, PT, RZ, UR11, PT, P0 ;  /* 0x0000000bff007c0c */ /* 0x000fc6000bf05300 */
[C---:B------:R-:W-:Y:S01]  /*a820*/  IMAD R7, R5.reuse, UR9, R4 ;  /* 0x0000000905077c24 */ /* 0x040fe2000f8e0204 */
[----:B------:R-:W-:Y:S01]  /*a830*/  ULDC UR9, c[0x0][0x154] ;  /* 0x0000550000097ab9 */ /* 0x000fe20000000800 */
[----:B------:R-:W-:Y:S01]  /*a840*/  IMAD.WIDE.U32 R4, R5, UR8, R16 ;  /* 0x0000000805047c25 */ /* 0x000fe2000f8e0010 */
[----:B0-----:R-:W-:Y:S01]  /*a850*/  IADD3 R6, -R22, RZ, RZ ;  /* 0x000000ff16067210 */ /* 0x001fe20007ffe1ff */
[----:B------:R-:W-:Y:S02]  /*a860*/  ULDC UR8, c[0x0][0x618] ;  /* 0x0001860000087ab9 */ /* 0x000fe40000000800 */
[----:B------:R-:W-:Y:S02]  /*a870*/  IMAD.IADD R5, R5, 0x1, R7 ;  /* 0x0000000105057824 */ /* 0x000fe400078e0207 */
[----:B-1----:R-:W-:Y:S01]  /*a880*/  IMAD R15, R20, R6, R15 ;  /* 0x00000006140f7224 */ /* 0x002fe200078e020f */
[----:B--2---:R-:W-:Y:S01]  /*a890*/  I2FP.F32.U32 R6, R13 ;  /* 0x0000000d00067245 */ /* 0x004fe20000201000 */
[----:B------:R-:W0:Y:S01]  /*a8a0*/  LDC R20, c[0x0][0x148] ;  /* 0x00005200ff147b82 */ /* 0x000e220000000800 */
[----:B------:R-:W-:-:S02]  /*a8b0*/  SHF.R.U64 R21, R4, UR8, R5 ;  /* 0x0000000804157c19 */ /* 0x000fc40008001205 */
[----:B------:R-:W-:Y:S01]  /*a8c0*/  SHF.R.U32.HI R4, RZ, UR8, R5 ;  /* 0x00000008ff047c19 */ /* 0x000fe20008011605 */
[----:B------:R-:W-:Y:S01]  /*a8d0*/  FMUL R6, R6, UR9 ;  /* 0x0000000906067c20 */ /* 0x000fe20008400000 */
[----:B------:R-:W-:Y:S02]  /*a8e0*/  ULDC UR8, c[0x0][0x608] ;  /* 0x0001820000087ab9 */ /* 0x000fe40000000800 */
[--C-:B------:R-:W-:Y:S01]  /*a8f0*/  SHF.R.U64 R23, R21, UR8, R4.reuse ;  /* 0x0000000815177c19 */ /* 0x100fe20008001204 */
[----:B------:R1:W2:Y:S01]  /*a900*/  F2I.U32.TRUNC.NTZ R24, R6 ;  /* 0x0000000600187305 */ /* 0x0002a2000020f000 */
[----:B------:R-:W-:Y:S01]  /*a910*/  SHF.R.U32.HI R4, RZ, UR8, R4 ;  /* 0x00000008ff047c19 */ /* 0x000fe20008011604 */
[----:B------:R-:W-:-:S03]  /*a920*/  ULDC UR8, c[0x0][0x658] ;  /* 0x0001960000087ab9 */ /* 0x000fc60000000800 */
[--C-:B------:R-:W-:Y:S02]  /*a930*/  SHF.R.U32.HI R25, RZ, UR8, R4.reuse ;  /* 0x00000008ff197c19 */ /* 0x100fe40008011604 */
[----:B------:R-:W-:-:S03]  /*a940*/  SHF.R.U64 R22, R23, UR8, R4 ;  /* 0x0000000817167c19 */ /* 0x000fc60008001204 */
[----:B------:R-:W-:Y:S01]  /*a950*/  IMAD.MOV.U32 R5, RZ, RZ, R25 ;  /* 0x000000ffff057224 */ /* 0x000fe200078e0019 */
[----:B------:R-:W-:Y:S01]  /*a960*/  MOV R4, R22 ;  /* 0x0000001600047202 */ /* 0x000fe20000000f00 */
[----:B-1----:R-:W-:Y:S06]  /*a970*/  @!P0 BRA `(.L_x_302) ;  /* 0x0000000000288947 */ /* 0x002fec0003800000 */
        /* <DEDUP_REMOVED lines=10> */
.L_x_302:
[----:B------:R-:W-:Y:S01]  /*aa20*/  ISETP.NE.AND P0, PT, R2, 0x1, PT ;  /* 0x000000010200780c */ /* 0x000fe20003f05270 */
[----:B------:R-:W-:Y:S01]  /*aa30*/  ULDC UR8, c[0x0][0x648] ;  /* 0x0001920000087ab9 */ /* 0x000fe20000000800 */
[----:B------:R-:W-:Y:S01]  /*aa40*/  LOP3.LUT R23, R23, UR6, RZ, 0xc0, !PT ;  /* 0x0000000617177c12 */ /* 0x000fe2000f8ec0ff */
[----:B--2---:R-:W-:Y:S01]  /*aa50*/  IMAD.MOV R24, RZ, RZ, -R24 ;  /* 0x000000ffff187224 */ /* 0x004fe200078e0a18 */
[----:B------:R-:W-:Y:S01]  /*aa60*/  SHF.R.U64 R4, R4, UR8, R5 ;  /* 0x0000000804047c19 */ /* 0x000fe20008001205 */
[----:B------:R-:W-:Y:S01]  /*aa70*/  ULDC UR8, c[0x0][0x638] ;  /* 0x00018e0000087ab9 */ /* 0x000fe20000000800 */
[----:B------:R-:W-:Y:S01]  /*aa80*/  LOP3.LUT R21, R21, UR4, RZ, 0xc0, !PT ;  /* 0x0000000415157c12 */ /* 0x000fe2000f8ec0ff */
[----:B------:R-:W-:Y:S01]  /*aa90*/  ULDC UR9, c[0x0][0x610] ;  /* 0x0001840000097ab9 */ /* 0x000fe20000000800 */
[C---:B------:R-:W-:Y:S01]  /*aaa0*/  IADD3 R5, -R4.reuse, RZ, RZ ;  /* 0x000000ff04057210 */ /* 0x040fe20007ffe1ff */
[----:B------:R-:W-:Y:S01]  /*aab0*/  IMAD R4, R4, UR5, R23 ;  /* 0x0000000504047c24 */ /* 0x000fe2000f8e0217 */
[----:B------:R-:W-:-:S03]  /*aac0*/  MOV R6, R14 ;  /* 0x0000000e00067202 */ /* 0x000fc60000000f00 */
[----:B0-----:R-:W-:Y:S02]  /*aad0*/  @P0 IMAD R15, R20, R24, R13 ;  /* 0x00000018140f0224 */ /* 0x001fe400078e020d */
[----:B------:R-:W-:Y:S01]  /*aae0*/  IMAD R22, R5, UR8, R22 ;  /* 0x0000000805167c24 */ /* 0x000fe2000f8e0216 */
[----:B------:R-:W-:Y:S01]  /*aaf0*/  ULDC UR8, c[0x0][0x600] ;  /* 0x0001800000087ab9 */ /* 0x000fe20000000800 */
[----:B------:R-:W-:Y:S02]  /*ab00*/  IMAD R15, R4, UR9, R15 ;  /* 0x00000009040f7c24 */ /* 0x000fe4000f8e020f */
[----:B------:R-:W-:Y:S02]  /*ab10*/  IMAD R22, R22, UR8, R21 ;  /* 0x0000000816167c24 */ /* 0x000fe4000f8e0215 */
[----:B------:R-:W-:-:S03]  /*ab20*/  IMAD.MOV.U32 R4, RZ, RZ, 0x1 ;  /* 0x00000001ff047424 */ /* 0x000fc600078e00ff */
[----:B------:R-:W-:Y:S02]  /*ab30*/  SEL R7, R22, R15, !P0 ;  /* 0x0000000f16077207 */ /* 0x000fe40004000000 */
[----:B------:R-:W-:-:S07]  /*ab40*/  SEL R13, R15, R22, !P0 ;  /* 0x000000160f0d7207 */ /* 0x000fce0004000000 */
.L_x_300:
[----:B------:R-:W-:Y:S05]  /*ab50*/  BSYNC B1 ;  /* 0x0000000000017941 */ /* 0x000fea0003800000 */
.L_x_299:
[----:B------:R-:W-:-:S13]  /*ab60*/  LOP3.LUT P0, RZ, R4, 0xff, RZ, 0xc0, !PT ;  /* 0x000000ff04ff7812 */ /* 0x000fda000780c0ff */
[----:B------:R-:W-:Y:S05]  /*ab70*/  @P0 BRA `(.L_x_303) ;  /* 0xfffffff400040947 */ /* 0x000fea000383ffff */
[----:B------:R-:W-:Y:S05]  /*ab80*/  BSYNC B0 ;  /* 0x0000000000007941 */ /* 0x000fea0003800000 */
.L_x_292:
[----:B------:R-:W-:-:S03]  /*ab90*/  UMOV UR8, 0xffffffff ;  /* 0xffffffff00087882 */ /* 0x000fc60000000000 */
[----:B------:R-:W-:Y:S05]  /*aba0*/  BRA.DIV UR8, `(.L_x_304) ;  /* 0x0000000208cc7947 */ /* 0x000fea000b800000 */
[----:B------:R-:W-:-:S13]  /*abb0*/  ELECT P6, URZ, PT ;  /* 0x00000000003f782f */ /* 0x000fda00038c0000 */
.L_x_316:
[----:B------:R-:W-:Y:S04]  /*abc0*/  BSSY B0, `(.L_x_305) ;  /* 0x0000019000007945 */ /* 0x000fe80003800000 */
[----:B------:R-:W-:Y:S05]  /*abd0*/  @!P6 BRA `(.L_x_306) ;  /* 0x00000000005ce947 */ /* 0x000fea0003800000 */
[----:B------:R-:W-:-:S04]  /*abe0*/  LOP3.LUT R19, R19, 0x2, RZ, 0xfc, !PT ;  /* 0x0000000213137812 */ /* 0x000fc800078efcff */
[----:B------:R-:W-:-:S13]  /*abf0*/  ISETP.NE.AND P0, PT, R19, 0x3, PT ;  /* 0x000000031300780c */ /* 0x000fda0003f05270 */
[----:B------:R-:W-:Y:S05]  /*ac00*/  @!P0 BRA `(.L_x_307) ;  /* 0x0000000000048947 */ /* 0x000fea0003800000 */
[----:B------:R-:W-:Y:S01]  /*ac10*/  BPT.TRAP 0x1 ;  /* 0x000000040000795c */ /* 0x000fe20000300000 */
.L_x_307:
[----:B------:R-:W0:Y:S01]  /*ac20*/  S2R R5, SR_CgaCtaId ;  /* 0x0000000000057919 */ /* 0x000e220000008800 */
[----:B------:R-:W-:Y:S02]  /*ac30*/  MOV R2, 0x400 ;  /* 0x0000040000027802 */ /* 0x000fe40000000f00 */
[----:B------:R-:W-:Y:S02]  /*ac40*/  SHF.L.U32 R4, R0, 0x1f, RZ ;  /* 0x0000001f00047819 */ /* 0x000fe400000006ff */
[----:B0-----:R-:W-:-:S05]  /*ac50*/  LEA R2, R5, R2, 0x18 ;  /* 0x0000000205027211 */ /* 0x001fca00078ec0ff */
[----:B------:R-:W-:-:S05]  /*ac60*/  VIADD R2, R2, 0x10 ;  /* 0x0000001002027836 */ /* 0x000fca0000000000 */
[C---:B------:R-:W-:Y:S01]  /*ac70*/  LEA R7, R3.reuse, R2, 0x3 ;  /* 0x0000000203077211 */ /* 0x040fe200078e18ff */
[----:B------:R-:W-:-:S03]  /*ac80*/  VIADD R3, R3, 0x1 ;  /* 0x0000000103037836 */ /* 0x000fc60000000000 */
[----:B------:R-:W0:Y:S02]  /*ac90*/  SYNCS.PHASECHK.TRANS64.TRYWAIT P0, [R7+URZ], R4 ;  /* 0x00000004070075a7 */ /* 0x000e24000800017f */
[----:B------:R-:W-:-:S04]  /*aca0*/  ISETP.NE.AND P1, PT, R3, 0x2, PT ;  /* 0x000000020300780c */ /* 0x000fc80003f25270 */
[----:B------:R-:W-:Y:S02]  /*acb0*/  SEL R5, RZ, 0x1, P1 ;  /* 0x00000001ff057807 */ /* 0x000fe40000800000 */
[----:B------:R-:W-:Y:S02]  /*acc0*/  SEL R3, R3, RZ, P1 ;  /* 0x000000ff03037207 */ /* 0x000fe40000800000 */
[----:B------:R-:W-:Y:S01]  /*acd0*/  LOP3.LUT R0, R0, R5, RZ, 0x3c, !PT ;  /* 0x0000000500007212 */ /* 0x000fe200078e3cff */
[----:B0-----:R-:W-:Y:S06]  /*ace0*/  @!P0 BRA `(.L_x_308) ;  /* 0x00000000009c8947 */ /* 0x001fec0003800000 */
.L_x_317:
[----:B------:R-:W-:Y:S02]  /*acf0*/  LEA R3, R3, R2, 0x3 ;  /* 0x0000000203037211 */ /* 0x000fe400078e18ff */
[----:B------:R-:W-:-:S07]  /*ad00*/  SHF.L.U32 R0, R0, 0x1f, RZ ;  /* 0x0000001f00007819 */ /* 0x000fce00000006ff */
.L_x_309:
[----:B-1----:R1:W2:Y:S02]  /*ad10*/  SYNCS.PHASECHK.TRANS64.TRYWAIT P0, [R3+URZ], R0 ;  /* 0x00000000030075a7 */ /* 0x0022a4000800017f */
[----:B--2---:R-:W-:Y:S05]  /*ad20*/  @!P0 NANOSLEEP.SYNCS 0x989680 ;  /* 0x009896800000895d */ /* 0x004fea0003900000 */
[----:B------:R-:W2:Y:S02]  /*ad30*/  @!P0 SYNCS.PHASECHK.TRANS64 P0, [R3+URZ], R0 ;  /* 0x00000000030085a7 */ /* 0x000ea4000800007f */
[----:B--2---:R-:W-:Y:S05]  /*ad40*/  @!P0 BRA `(.L_x_309) ;  /* 0xfffffffc00f08947 */ /* 0x004fea000383ffff */
.L_x_306:
[----:B------:R-:W-:Y:S05]  /*ad50*/  BSYNC B0 ;  /* 0x0000000000007941 */ /* 0x000fea0003800000 */
.L_x_305:
[----:B------:R-:W-:Y:S05]  /*ad60*/  EXIT ;  /* 0x000000000000794d */ /* 0x000fea0003800000 */
.L_x_21:
[----:B---3--:R3:W4:Y:S02]  /*ad70*/  SYNCS.PHASECHK.TRANS64.TRYWAIT P1, [R3+URZ], R0 ;  /* 0x00000000030075a7 */ /* 0x008724000802017f */
[----:B----4-:R-:W-:Y:S05]  /*ad80*/  @!P1 NANOSLEEP.SYNCS 0x989680 ;  /* 0x009896800000995d */ /* 0x010fea0003900000 */
[----:B------:R-:W4:Y:S02]  /*ad90*/  @!P1 SYNCS.PHASECHK.TRANS64 P1, [R3+URZ], R0 ;  /* 0x00000000030095a7 */ /* 0x000f24000802007f */
[----:B----4-:R-:W-:Y:S05]  /*ada0*/  @!P1 BRA `(.L_x_21) ;  /* 0xfffffffc00f09947 */ /* 0x010fea000383ffff */
[----:B------:R-:W-:Y:S05]  /*adb0*/  BRA `(.L_x_20) ;  /* 0xffffff6400ac7947 */ /* 0x000fea000383ffff */
.L_x_26:
[----:B-1----:R1:W2:Y:S02]  /*adc0*/  SYNCS.PHASECHK.TRANS64.TRYWAIT P1, [R5+URZ], R4 ;  /* 0x00000004050075a7 */ /* 0x0022a4000802017f */
[----:B--2---:R-:W-:Y:S05]  /*add0*/  @!P1 NANOSLEEP.SYNCS 0x989680 ;  /* 0x009896800000995d */ /* 0x004fea0003900000 */
[----:B------:R-:W2:Y:S02]  /*ade0*/  @!P1 SYNCS.PHASECHK.TRANS64 P1, [R5+URZ], R4 ;  /* 0x00000004050095a7 */ /* 0x000ea4000802007f */
[----:B--2---:R-:W-:Y:S05]  /*adf0*/  @!P1 BRA `(.L_x_26) ;  /* 0xfffffffc00f09947 */ /* 0x004fea000383ffff */
[----:B------:R-:W-:Y:S05]  /*ae00*/  BRA `(.L_x_25) ;  /* 0xffffff6c00b07947 */ /* 0x000fea000383ffff */
.L_x_293:
[----:B------:R-:W-:Y:S01]  /*ae10*/  BSSY B1, `(.L_x_310) ;  /* 0x0000006000017945 */ /* 0x000fe20003800000 */
[----:B------:R-:W-:-:S07]  /*ae20*/  IMAD.MOV.U32 R15, RZ, RZ, -0x1 ;  /* 0xffffffffff0f7424 */ /* 0x000fce00078e00ff */
[----:B------:R-:W-:Y:S05]  /*ae30*/  WARPSYNC.COLLECTIVE R15, `(.L_x_311) ;  /* 0x000000000f0c7348 */ /* 0x000fea0003c00000 */
[----:B------:R-:W-:Y:S02]  /*ae40*/  ELECT P6, UR62, PT ;  /* 0x00000000003e782f */ /* 0x000fe400038c0000 */
[----:B------:R-:W-:Y:S01]  /*ae50*/  MOV R14, UR62 ;  /* 0x0000003e000e7c02 */ /* 0x000fe20008000f00 */
[----:B------:R-:W-:Y:S10]  /*ae60*/  ENDCOLLECTIVE ;  /* 0x000000000000791b */ /* 0x000ff40003800000 */
.L_x_311:
[----:B------:R-:W-:Y:S05]  /*ae70*/  BSYNC B1 ;  /* 0x0000000000017941 */ /* 0x000fea0003800000 */
.L_x_310:
[----:B------:R-:W-:Y:S05]  /*ae80*/  BRA `(.L_x_312) ;  /* 0xfffffff0004c7947 */ /* 0x000fea000383ffff */
.L_x_296:
[----:B0-----:R0:W1:Y:S02]  /*ae90*/  SYNCS.PHASECHK.TRANS64.TRYWAIT P0, [R22+URZ+0x10], R13 ;  /* 0x0000100d160075a7 */ /* 0x001064000800017f */
[----:B-1----:R-:W-:Y:S05]  /*aea0*/  @!P0 NANOSLEEP.SYNCS 0x989680 ;  /* 0x009896800000895d */ /* 0x002fea0003900000 */
[----:B------:R-:W1:Y:S02]  /*aeb0*/  @!P0 SYNCS.PHASECHK.TRANS64 P0, [R22+URZ+0x10], R13 ;  /* 0x0000100d160085a7 */ /* 0x000e64000800007f */
[----:B-1----:R-:W-:Y:S05]  /*aec0*/  @!P0 BRA `(.L_x_296) ;  /* 0xfffffffc00f08947 */ /* 0x002fea000383ffff */
[----:B------:R-:W-:Y:S05]  /*aed0*/  BRA `(.L_x_313) ;  /* 0xfffffff0008c7947 */ /* 0x000fea000383ffff */
.L_x_304:
[----:B------:R-:W-:Y:S01]  /*aee0*/  BSSY B0, `(.L_x_314) ;  /* 0x0000006000007945 */ /* 0x000fe20003800000 */
[----:B------:R-:W-:-:S07]  /*aef0*/  MOV R15, 0xffffffff ;  /* 0xffffffff000f7802 */ /* 0x000fce0000000f00 */
[----:B------:R-:W-:Y:S05]  /*af00*/  WARPSYNC.COLLECTIVE R15, `(.L_x_315) ;  /* 0x000000000f0c7348 */ /* 0x000fea0003c00000 */
[----:B------:R-:W-:Y:S02]  /*af10*/  ELECT P6, UR62, PT ;  /* 0x00000000003e782f */ /* 0x000fe400038c0000 */
[----:B------:R-:W-:Y:S01]  /*af20*/  MOV R14, UR62 ;  /* 0x0000003e000e7c02 */ /* 0x000fe20008000f00 */
[----:B------:R-:W-:Y:S10]  /*af30*/  ENDCOLLECTIVE ;  /* 0x000000000000791b */ /* 0x000ff40003800000 */
.L_x_315:
[----:B------:R-:W-:Y:S05]  /*af40*/  BSYNC B0 ;  /* 0x0000000000007941 */ /* 0x000fea0003800000 */
.L_x_314:
[----:B------:R-:W-:Y:S05]  /*af50*/  BRA `(.L_x_316) ;  /* 0xfffffffc00187947 */ /* 0x000fea000383ffff */
.L_x_308:
[----:B0-----:R0:W1:Y:S02]  /*af60*/  SYNCS.PHASECHK.TRANS64.TRYWAIT P0, [R7+URZ], R4 ;  /* 0x00000004070075a7 */ /* 0x001064000800017f */
[----:B-1----:R-:W-:Y:S05]  /*af70*/  @!P0 NANOSLEEP.SYNCS 0x989680 ;  /* 0x009896800000895d */ /* 0x002fea0003900000 */
[----:B------:R-:W1:Y:S02]  /*af80*/  @!P0 SYNCS.PHASECHK.TRANS64 P0, [R7+URZ], R4 ;  /* 0x00000004070085a7 */ /* 0x000e64000800007f */
[----:B-1----:R-:W-:Y:S05]  /*af90*/  @!P0 BRA `(.L_x_308) ;  /* 0xfffffffc00f08947 */ /* 0x002fea000383ffff */
[----:B------:R-:W-:Y:S05]  /*afa0*/  BRA `(.L_x_317) ;  /* 0xfffffffc00507947 */ /* 0x000fea000383ffff */
.L_x_318:
[----:B------:R-:W-:-:S00]  /*afb0*/  BRA `(.L_x_318) ;  /* 0xfffffffc00fc7947 */ /* 0x000fc0000383ffff */
[----:B------:R-:W-:-:S00]  /*afc0*/  NOP ;  /* 0x0000000000007918 */ /* 0x000fc00000000000 */
        /* <DEDUP_REMOVED lines=11> */
.L_x_319:


//--------------------- .nv.global.init           --------------------------
	.section	.nv.global.init,"aw",@progbits
.nv.global.init:
	.type		$str$22,@object
	.size		$str$22,($str$23 - $str$22)
$str$22:
        /*0000*/ 	.byte	0x6b, 0x5f, 0x74, 0x69, 0x6c, 0x65, 0x5f, 0x63, 0x6f, 0x75, 0x6e, 0x74, 0x20, 0x3e, 0x3d, 0x20
        /*0010*/ 	.byte	0x31, 0x00
	.type		$str$23,@object
	.size		$str$23,(__unnamed_1 - $str$23)
$str$23:
        /*0012*/ 	.byte	0x2f, 0x74, 0x6d, 0x70, 0x2f, 0x63, 0x75, 0x74, 0x6c, 0x61, 0x73, 0x73, 0x5f, 0x73, 0x77, 0x65
        /*0022*/ 	.byte	0x65, 0x70, 0x5f, 0x73, 0x72, 0x63, 0x2f, 0x69, 0x6e, 0x63, 0x6c, 0x75, 0x64, 0x65, 0x2f, 0x63
        /*0032*/ 	.byte	0x75, 0x74, 0x6c, 0x61, 0x73, 0x73, 0x2f, 0x67, 0x65, 0x6d, 0x6d, 0x2f, 0x63, 0x6f, 0x6c, 0x6c
        /*0042*/ 	.byte	0x65, 0x63, 0x74, 0x69, 0x76, 0x65, 0x2f, 0x73, 0x6d, 0x39, 0x30, 0x5f, 0x6d, 0x6d, 0x61, 0x5f
        /*0052*/ 	.byte	0x74, 0x6d, 0x61, 0x5f, 0x67, 0x6d, 0x6d, 0x61, 0x5f, 0x73, 0x73, 0x5f, 0x77, 0x61, 0x72, 0x70
        /*0062*/ 	.byte	0x73, 0x70, 0x65, 0x63, 0x69, 0x61, 0x6c, 0x69, 0x7a, 0x65, 0x64, 0x2e, 0x68, 0x70, 0x70, 0x00
	.type		__unnamed_1,@object
	.size		__unnamed_1,(.L_0 - __unnamed_1)
__unnamed_1:
        /*0072*/ 	.byte	0x76, 0x6f, 0x69, 0x64, 0x20, 0x63, 0x75, 0x74, 0x6c, 0x61, 0x73, 0x73, 0x3a, 0x3a, 0x67, 0x65
        /* <DEDUP_REMOVED lines=175> */
        /*0b72*/ 	.byte	0x75, 0x74, 0x65, 0x3a, 0x3a, 0x69, 0x64, 0x65, 0x6e, 0x74, 0x69, 0x74, 0x79, 0x5d, 0x00
.L_0:


//--------------------- .nv.shared._ZN7cutlass13device_kernelINS_4gemm6kernel13GemmUniversalIN4cute5tupleIJiiiiEEENS1_10collective13CollectiveMmaINS1_34MainloopSm90TmaGmmaWarpSpecializedILi2ENS5_IJNS4_1CILi1EEENSA_ILi8EEESB_EEENS1_35KernelTmaWarpSpecializedCooperativeEEENS5_IJNSA_ILi256EEENSA_ILi128EEENSA_ILi64EEEEEEfNS5_IJlSB_lEEEfSK_NS4_8TiledMMAINS4_8MMA_AtomIJNS4_4SM904GMMA30MMA_64x128x8_F32TF32TF32_SS_TNILNSO_7ScaleInE1ELSQ_1EEEEEENS4_6LayoutINS5_IJNSA_ILi2EEESB_SB_EEENS5_IJSB_NSA_ILi0EEESW_EEEEENS5_IJNS4_10UnderscoreESZ_SZ_EEEEENS4_23SM90_TMA_LOAD_MULTICASTENS4_14ComposedLayoutINS4_7SwizzleILi3ELi4ELi3EEENS4_18smem_ptr_flag_bitsILi32EEENST_INS5_IJSC_NSA_ILi32EEEEEENS5_IJS18_SB_EEEEEEEvNS4_8identityENS4_13SM90_TMA_LOADES1C_vS1D_EENS_8epilogue10collective6detail29Sm90TmaWarpSpecializedAdapterINS1H_15DefaultEpilogueIfSK_SK_NS1G_6thread17LinearCombinationIfLi1EffLNS1L_9ScaleType4KindE0ELNS_15FloatRoundStyleE2EfEENS1_15EpilogueDefaultEEEEEvvEEEEvNT_6ParamsE --------------------------
	.section	.nv.shared._ZN7cutlass13device_kernelINS_4gemm6kernel13GemmUniversalIN4cute5tupleIJiiiiEEENS1_10collective13CollectiveMmaINS1_34MainloopSm90TmaGmmaWarpSpecializedILi2ENS5_IJNS4_1CILi1EEENSA_ILi8EEESB_EEENS1_35KernelTmaWarpSpecializedCooperativeEEENS5_IJNSA_ILi256EEENSA_ILi128EEENSA_ILi64EEEEEEfNS5_IJlSB_lEEEfSK_NS4_8TiledMMAINS4_8MMA_AtomIJNS4_4SM904GMMA30MMA_64x128x8_F32TF32TF32_SS_TNILNSO_7ScaleInE1ELSQ_1EEEEEENS4_6LayoutINS5_IJNSA_ILi2EEESB_SB_EEENS5_IJSB_NSA_ILi0EEESW_EEEEENS5_IJNS4_10UnderscoreESZ_SZ_EEEEENS4_23SM90_TMA_LOAD_MULTICASTENS4_14ComposedLayoutINS4_7SwizzleILi3ELi4ELi3EEENS4_18smem_ptr_flag_bitsILi32EEENST_INS5_IJSC_NSA_ILi32EEEEEENS5_IJS18_SB_EEEEEEEvNS4_8identityENS4_13SM90_TMA_LOADES1C_vS1D_EENS_8epilogue10collective6detail29Sm90TmaWarpSpecializedAdapterINS1H_15DefaultEpilogueIfSK_SK_NS1G_6thread17LinearCombinationIfLi1EffLNS1L_9ScaleType4KindE0ELNS_15FloatRoundStyleE2EfEENS1_15EpilogueDefaultEEEEEvvEEEEvNT_6ParamsE,"aw",@nobits
	.sectionflags	@""
	.align	16
	.zero		1024


//--------------------- .nv.shared.reserved.0     --------------------------
	.section	.nv.shared.reserved.0,"aw",@nobits
	.weak		__nv_reservedSMEM_offset_0_alias
	.size		__nv_reservedSMEM_offset_0_alias, 0, 0
	.other		__nv_reservedSMEM_offset_0_alias,@"STO_CUDA_RESERVED_SHARED STV_DEFAULT"
__nv_reservedSMEM_offset_0_alias:
	.zero		0


//--------------------- .nv.global                --------------------------
	.section	.nv.global,"aw",@nobits
.nv.global:
	.type		_ZN40_INTERNAL_6ba91893_4_k_cu_568395a0_248604cute1_E,@object
	.size		_ZN40_INTERNAL_6ba91893_4_k_cu_568395a0_248604cute1_E,(_ZN40_INTERNAL_6ba91893_4_k_cu_568395a0_248604cuda3std3__45__cpo6cbeginE - _ZN40_INTERNAL_6ba91893_4_k_cu_568395a0_248604cute1_E)
_ZN40_INTERNAL_6ba91893_4_k_cu_568395a0_248604cute1_E:
	.zero		1
	.type		_ZN40_INTERNAL_6ba91893_4_k_cu_568395a0_248604cuda3std3__45__cpo6cbeginE,@object
	.size		_ZN40_INTERNAL_6ba91893_4_k_cu_568395a0_248604cuda3std3__45__cpo6cbeginE,(_ZN40_INTERNAL_6ba91893_4_k_cu_568395a0_248604cuda3std3__48in_placeE - _ZN40_INTERNAL_6ba91893_4_k_cu_568395a0_248604cuda3std3__45__cpo6cbeginE)
_ZN40_INTERNAL_6ba91893_4_k_cu_568395a0_248604cuda3std3__45__cpo6cbeginE:
	.zero		1
	.type		_ZN40_INTERNAL_6ba91893_4_k_cu_568395a0_248604cuda3std3__48in_placeE,@object
	.size		_ZN40_INTERNAL_6ba91893_4_k_cu_568395a0_248604cuda3std3__48in_placeE,(_ZN40_INTERNAL_6ba91893_4_k_cu_568395a0_248604cuda3std6ranges3__45__cpo9iter_moveE - _ZN40_INTERNAL_6ba91893_4_k_cu_568395a0_248604cuda3std3__48in_placeE)
_ZN40_INTERNAL_6ba91893_4_k_cu_568395a0_248604cuda3std3__48in_placeE:
	.zero		1
	.type		_ZN40_INTERNAL_6ba91893_4_k_cu_568395a0_248604cuda3std6ranges3__45__cpo9iter_moveE,@object
	.size		_ZN40_INTERNAL_6ba91893_4_k_cu_568395a0_248604cuda3std6ranges3__45__cpo9iter_moveE,(_ZN40_INTERNAL_6ba91893_4_k_cu_568395a0_248604cuda3std3__45__cpo5beginE - _ZN40_INTERNAL_6ba91893_4_k_cu_568395a0_248604cuda3std6ranges3__45__cpo9iter_moveE)
_ZN40_INTERNAL_6ba91893_4_k_cu_568395a0_248604cuda3std6ranges3__45__cpo9iter_moveE:
	.zero		1
	.type		_ZN40_INTERNAL_6ba91893_4_k_cu_568395a0_248604cuda3std3__45__cpo5beginE,@object
	.size		_ZN40_INTERNAL_6ba91893_4_k_cu_568395a0_248604cuda3std3__45__cpo5beginE,(_ZN40_INTERNAL_6ba91893_4_k_cu_568395a0_248604cuda3std3__442_GLOBAL__N__6ba91893_4_k_cu_568395a0_248606ignoreE - _ZN40_INTERNAL_6ba91893_4_k_cu_568395a0_248604cuda3std3__45__cpo5beginE)
_ZN40_INTERNAL_6ba91893_4_k_cu_568395a0_248604cuda3std3__45__cpo5beginE:
	.zero		1
	.type		_ZN40_INTERNAL_6ba91893_4_k_cu_568395a0_248604cuda3std3__442_GLOBAL__N__6ba91893_4_k_cu_568395a0_248606ignoreE,@object
	.size		_ZN40_INTERNAL_6ba91893_4_k_cu_568395a0_248604cuda3std3__442_GLOBAL__N__6ba91893_4_k_cu_568395a0_248606ignoreE,(_ZN40_INTERNAL_6ba91893_4_k_cu_568395a0_248604cute7productE - _ZN40_INTERNAL_6ba91893_4_k_cu_568395a0_248604cuda3std3__442_GLOBAL__N__6ba91893_4_k_cu_568395a0_248606ignoreE)
_ZN40_INTERNAL_6ba91893_4_k_cu_568395a0_248604cuda3std3__442_GLOBAL__N__6ba91893_4_k_cu_568395a0_248606ignoreE:
	.zero		1
	.type		_ZN40_INTERNAL_6ba91893_4_k_cu_568395a0_248604cute7productE,@object
	.size		_ZN40_INTERNAL_6ba91893_4_k_cu_568395a0_248604cute7productE,(_ZN40_INTERNAL_6ba91893_4_k_cu_568395a0_248604cuda3std3__45__cpo3endE - _ZN40_INTERNAL_6ba91893_4_k_cu_568395a0_248604cute7productE)
_ZN40_INTERNAL_6ba91893_4_k_cu_568395a0_248604cute7productE:
	.zero		1
	.type		_ZN40_INTERNAL_6ba91893_4_k_cu_568395a0_248604cuda3std3__45__cpo3endE,@object
	.size		_ZN40_INTERNAL_6ba91893_4_k_cu_568395a0_248604cuda3std3__45__cpo3endE,(_ZN40_INTERNAL_6ba91893_4_k_cu_568395a0_248604cuda3std3__419piecewise_constructE - _ZN40_INTERNAL_6ba91893_4_k_cu_568395a0_248604cuda3std3__45__cpo3endE)
_ZN40_INTERNAL_6ba91893_4_k_cu_568395a0_248604cuda3std3__45__cpo3endE:
	.zero		1
	.type		_ZN40_INTERNAL_6ba91893_4_k_cu_568395a0_248604cuda3std3__419piecewise_constructE,@object
	.size		_ZN40_INTERNAL_6ba91893_4_k_cu_568395a0_248604cuda3std3__419piecewise_constructE,(_ZN40_INTERNAL_6ba91893_4_k_cu_568395a0_248604cuda3std3__45__cpo4cendE - _ZN40_INTERNAL_6ba91893_4_k_cu_568395a0_248604cuda3std3__419piecewise_constructE)
_ZN40_INTERNAL_6ba91893_4_k_cu_568395a0_248604cuda3std3__419piecewise_constructE:
	.zero		1
	.type		_ZN40_INTERNAL_6ba91893_4_k_cu_568395a0_248604cuda3std3__45__cpo4cendE,@object
	.size		_ZN40_INTERNAL_6ba91893_4_k_cu_568395a0_248604cuda3std3__45__cpo4cendE,(_ZN40_INTERNAL_6ba91893_4_k_cu_568395a0_248604cuda3std6ranges3__45__cpo4swapE - _ZN40_INTERNAL_6ba91893_4_k_cu_568395a0_248604cuda3std3__45__cpo4cendE)
_ZN40_INTERNAL_6ba91893_4_k_cu_568395a0_248604cuda3std3__45__cpo4cendE:
	.zero		1
	.type		_ZN40_INTERNAL_6ba91893_4_k_cu_568395a0_248604cuda3std6ranges3__45__cpo4swapE,@object
	.size		_ZN40_INTERNAL_6ba91893_4_k_cu_568395a0_248604cuda3std6ranges3__45__cpo4swapE,(.L_8 - _ZN40_INTERNAL_6ba91893_4_k_cu_568395a0_248604cuda3std6ranges3__45__cpo4swapE)
_ZN40_INTERNAL_6ba91893_4_k_cu_568395a0_248604cuda3std6ranges3__45__cpo4swapE:
	.zero		1
.L_8:


//--------------------- .nv.constant0._ZN7cutlass13device_kernelINS_4gemm6kernel13GemmUniversalIN4cute5tupleIJiiiiEEENS1_10collective13CollectiveMmaINS1_34MainloopSm90TmaGmmaWarpSpecializedILi2ENS5_IJNS4_1CILi1EEENSA_ILi8EEESB_EEENS1_35KernelTmaWarpSpecializedCooperativeEEENS5_IJNSA_ILi256EEENSA_ILi128EEENSA_ILi64EEEEEEfNS5_IJlSB_lEEEfSK_NS4_8TiledMMAINS4_8MMA_AtomIJNS4_4SM904GMMA30MMA_64x128x8_F32TF32TF32_SS_TNILNSO_7ScaleInE1ELSQ_1EEEEEENS4_6LayoutINS5_IJNSA_ILi2EEESB_SB_EEENS5_IJSB_NSA_ILi0EEESW_EEEEENS5_IJNS4_10UnderscoreESZ_SZ_EEEEENS4_23SM90_TMA_LOAD_MULTICASTENS4_14ComposedLayoutINS4_7SwizzleILi3ELi4ELi3EEENS4_18smem_ptr_flag_bitsILi32EEENST_INS5_IJSC_NSA_ILi32EEEEEENS5_IJS18_SB_EEEEEEEvNS4_8identityENS4_13SM90_TMA_LOADES1C_vS1D_EENS_8epilogue10collective6detail29Sm90TmaWarpSpecializedAdapterINS1H_15DefaultEpilogueIfSK_SK_NS1G_6thread17LinearCombinationIfLi1EffLNS1L_9ScaleType4KindE0ELNS_15FloatRoundStyleE2EfEENS1_15EpilogueDefaultEEEEEvvEEEEvNT_6ParamsE --------------------------
	.section	.nv.constant0._ZN7cutlass13device_kernelINS_4gemm6kernel13GemmUniversalIN4cute5tupleIJiiiiEEENS1_10collective13CollectiveMmaINS1_34MainloopSm90TmaGmmaWarpSpecializedILi2ENS5_IJNS4_1CILi1EEENSA_ILi8EEESB_EEENS1_35KernelTmaWarpSpecializedCooperativeEEENS5_IJNSA_ILi256EEENSA_ILi128EEENSA_ILi64EEEEEEfNS5_IJlSB_lEEEfSK_NS4_8TiledMMAINS4_8MMA_AtomIJNS4_4SM904GMMA30MMA_64x128x8_F32TF32TF32_SS_TNILNSO_7ScaleInE1ELSQ_1EEEEEENS4_6LayoutINS5_IJNSA_ILi2EEESB_SB_EEENS5_IJSB_NSA_ILi0EEESW_EEEEENS5_IJNS4_10UnderscoreESZ_SZ_EEEEENS4_23SM90_TMA_LOAD_MULTICASTENS4_14ComposedLayoutINS4_7SwizzleILi3ELi4ELi3EEENS4_18smem_ptr_flag_bitsILi32EEENST_INS5_IJSC_NSA_ILi32EEEEEENS5_IJS18_SB_EEEEEEEvNS4_8identityENS4_13SM90_TMA_LOADES1C_vS1D_EENS_8epilogue10collective6detail29Sm90TmaWarpSpecializedAdapterINS1H_15DefaultEpilogueIfSK_SK_NS1G_6thread17LinearCombinationIfLi1EffLNS1L_9ScaleType4KindE0ELNS_15FloatRoundStyleE2EfEENS1_15EpilogueDefaultEEEEEvvEEEEvNT_6ParamsE,"a",@progbits
	.sectionflags	@""
	.align	4
.nv.constant0._ZN7cutlass13device_kernelINS_4gemm6kernel13GemmUniversalIN4cute5tupleIJiiiiEEENS1_10collective13CollectiveMmaINS1_34MainloopSm90TmaGmmaWarpSpecializedILi2ENS5_IJNS4_1CILi1EEENSA_ILi8EEESB_EEENS1_35KernelTmaWarpSpecializedCooperativeEEENS5_IJNSA_ILi256EEENSA_ILi128EEENSA_ILi64EEEEEEfNS5_IJlSB_lEEEfSK_NS4_8TiledMMAINS4_8MMA_AtomIJNS4_4SM904GMMA30MMA_64x128x8_F32TF32TF32_SS_TNILNSO_7ScaleInE1ELSQ_1EEEEEENS4_6LayoutINS5_IJNSA_ILi2EEESB_SB_EEENS5_IJSB_NSA_ILi0EEESW_EEEEENS5_IJNS4_10UnderscoreESZ_SZ_EEEEENS4_23SM90_TMA_LOAD_MULTICASTENS4_14ComposedLayoutINS4_7SwizzleILi3ELi4ELi3EEENS4_18smem_ptr_flag_bitsILi32EEENST_INS5_IJSC_NSA_ILi32EEEEEENS5_IJS18_SB_EEEEEEEvNS4_8identityENS4_13SM90_TMA_LOADES1C_vS1D_EENS_8epilogue10collective6detail29Sm90TmaWarpSpecializedAdapterINS1H_15DefaultEpilogueIfSK_SK_NS1G_6thread17LinearCombinationIfLi1EffLNS1L_9ScaleType4KindE0ELNS_15FloatRoundStyleE2EfEENS1_15EpilogueDefaultEEEEEvvEEEEvNT_6ParamsE:
	.zero		1664


//--------------------- SYMBOLS --------------------------

	.type		.nv.reservedSmem.offset0,@object
	.size		.nv.reservedSmem.offset0,0x4
	.type		__assertfail,@function
